	.target	sm_100a

	.elftype	@"ET_EXEC"


//--------------------- .note.nv.tkinfo           --------------------------
	.section	.note.nv.tkinfo,"",@"SHT_NOTE"
	.sectionflags	@"SHF_NOTE_NV_TKINFO"
	.tkinfo
        /*0018*/ 	.word	0x00000002
        /*0030*/ 	.string	""
        /*0030*/ 	.string	"ptxas"
        /*0030*/ 	.string	"Cuda compilation tools, release 13.0, V13.0.88"
        /*0030*/ 	.string	"Build cuda_13.0.r13.0/compiler.36424714_0"
        /*0030*/ 	.string	"-arch sm_100a -m 64 "



//--------------------- .note.nv.cuinfo           --------------------------
	.section	.note.nv.cuinfo,"",@"SHT_NOTE"
	.sectionflags	@"SHF_NOTE_NV_CUINFO"
        /*0018*/ 	.short	0x0002
        /*001a*/ 	.short	0x0064
        /*001c*/ 	.short	0x0082
	.zero		2


//--------------------- .nv.info                  --------------------------
	.section	.nv.info,"",@"SHT_CUDA_INFO"
	.align	4


	//----- nvinfo : EIATTR_REGCOUNT
	.align		4
        /*0000*/ 	.byte	0x04, 0x2f
        /*0002*/ 	.short	(.L_19 - .L_18)
	.align		4
.L_18:
        /*0004*/ 	.word	index@(_ZN7cutlass13device_kernelINS_4gemm6kernel13GemmUniversalIN4cute5tupleIJiiiiEEENS1_10collective13CollectiveMmaINS1_35MainloopSm100TmaUmmaWarpSpecializedILi17ELi2ELi4ENS5_IJNS4_1CILi1EEENSA_ILi2EEESB_EEEEENS5_IJNSA_ILi64EEENSA_ILi128EEENSA_ILi32EEEEEENS_6half_tENS5_IJlSB_lEEESJ_SK_NS4_8TiledMMAINS4_8MMA_AtomIJNS4_20SM100_MMA_F16BF16_SSISJ_SJ_fLi64ELi128ELNS4_4UMMA5MajorE0ELSP_0ELNSO_7ScaleInE0ELSQ_0EEEEEENS4_6LayoutINS5_IJSB_SB_SB_EEENS5_IJNSA_ILi0EEESV_SV_EEEEENS5_IJNS4_10UnderscoreESY_SY_EEEEENS4_23SM90_TMA_LOAD_MULTICASTENS4_14ComposedLayoutINS4_7SwizzleILi2ELi4ELi3EEENS4_18smem_ptr_flag_bitsILi16EEENST_INS5_IJNSA_ILi8EEESH_EEENS5_IJSH_SB_EEEEEEEvNS4_8identityENS4_13SM90_TMA_LOADES1B_vS1C_EENS_8epilogue10collective18CollectiveEpilogueINS1F_23Sm100TmaWarpSpecializedILi4ELi2ELi16ELb1ELb0EEEJSI_NS5_IJNST_ISF_SB_EENST_ISH_SB_EEEEESJ_SK_SJ_SK_NS1F_6fusion15FusionCallbacksIS1J_NS1N_17LinearCombinationISJ_fSJ_fLNS_15FloatRoundStyleE2EEESI_S1M_JEEENS4_5SM1004TMEM4LOAD26SM100_TMEM_LOAD_16dp256b4xES1D_S1B_NS4_17SM75_U32x4_LDSM_NENS4_14SM90_TMA_STOREES1B_NS4_17SM90_U32x4_STSM_NENS4_39AutoVectorizingCopyWithAssumedAlignmentILi128EEEEEEvvEEEEvNT_6ParamsE)
        /*0008*/ 	.word	0x00000044


	//----- nvinfo : EIATTR_FRAME_SIZE
	.align		4
.L_19:
        /*000c*/ 	.byte	0x04, 0x11
        /*000e*/ 	.short	(.L_21 - .L_20)
	.align		4
.L_20:
        /*0010*/ 	.word	index@($__internal_2_$__cuda_sm10x_tcgen05_guardrail_trap_unallocated_columns_being_dealloced)
        /*0014*/ 	.word	0x00000000


	//----- nvinfo : EIATTR_FRAME_SIZE
	.align		4
.L_21:
        /*0018*/ 	.byte	0x04, 0x11
        /*001a*/ 	.short	(.L_23 - .L_22)
	.align		4
.L_22:
        /*001c*/ 	.word	index@($__internal_1_$__cuda_sm10x_tcgen05_guardrail_trap_phase_invalid_during_alloc)
        /*0020*/ 	.word	0x00000000


	//----- nvinfo : EIATTR_FRAME_SIZE
	.align		4
.L_23:
        /*0024*/ 	.byte	0x04, 0x11
        /*0026*/ 	.short	(.L_25 - .L_24)
	.align		4
.L_24:
        /*0028*/ 	.word	index@($__internal_0_$__cuda_sm10x_tcgen05_guardrail_trap_col_being_dealloced_not_returned_by_alloc)
        /*002c*/ 	.word	0x00000000


	//----- nvinfo : EIATTR_FRAME_SIZE
	.align		4
.L_25:
        /*0030*/ 	.byte	0x04, 0x11
        /*0032*/ 	.short	(.L_27 - .L_26)
	.align		4
.L_26:
        /*0034*/ 	.word	index@(_ZN7cutlass13device_kernelINS_4gemm6kernel13GemmUniversalIN4cute5tupleIJiiiiEEENS1_10collective13CollectiveMmaINS1_35MainloopSm100TmaUmmaWarpSpecializedILi17ELi2ELi4ENS5_IJNS4_1CILi1EEENSA_ILi2EEESB_EEEEENS5_IJNSA_ILi64EEENSA_ILi128EEENSA_ILi32EEEEEENS_6half_tENS5_IJlSB_lEEESJ_SK_NS4_8TiledMMAINS4_8MMA_AtomIJNS4_20SM100_MMA_F16BF16_SSISJ_SJ_fLi64ELi128ELNS4_4UMMA5MajorE0ELSP_0ELNSO_7ScaleInE0ELSQ_0EEEEEENS4_6LayoutINS5_IJSB_SB_SB_EEENS5_IJNSA_ILi0EEESV_SV_EEEEENS5_IJNS4_10UnderscoreESY_SY_EEEEENS4_23SM90_TMA_LOAD_MULTICASTENS4_14ComposedLayoutINS4_7SwizzleILi2ELi4ELi3EEENS4_18smem_ptr_flag_bitsILi16EEENST_INS5_IJNSA_ILi8EEESH_EEENS5_IJSH_SB_EEEEEEEvNS4_8identityENS4_13SM90_TMA_LOADES1B_vS1C_EENS_8epilogue10collective18CollectiveEpilogueINS1F_23Sm100TmaWarpSpecializedILi4ELi2ELi16ELb1ELb0EEEJSI_NS5_IJNST_ISF_SB_EENST_ISH_SB_EEEEESJ_SK_SJ_SK_NS1F_6fusion15FusionCallbacksIS1J_NS1N_17LinearCombinationISJ_fSJ_fLNS_15FloatRoundStyleE2EEESI_S1M_JEEENS4_5SM1004TMEM4LOAD26SM100_TMEM_LOAD_16dp256b4xES1D_S1B_NS4_17SM75_U32x4_LDSM_NENS4_14SM90_TMA_STOREES1B_NS4_17SM90_U32x4_STSM_NENS4_39AutoVectorizingCopyWithAssumedAlignmentILi128EEEEEEvvEEEEvNT_6ParamsE)
        /*0038*/ 	.word	0x00000000


	//----- nvinfo : EIATTR_MIN_STACK_SIZE
	.align		4
.L_27:
        /*003c*/ 	.byte	0x04, 0x12
        /*003e*/ 	.short	(.L_29 - .L_28)
	.align		4
.L_28:
        /*0040*/ 	.word	index@(_ZN7cutlass13device_kernelINS_4gemm6kernel13GemmUniversalIN4cute5tupleIJiiiiEEENS1_10collective13CollectiveMmaINS1_35MainloopSm100TmaUmmaWarpSpecializedILi17ELi2ELi4ENS5_IJNS4_1CILi1EEENSA_ILi2EEESB_EEEEENS5_IJNSA_ILi64EEENSA_ILi128EEENSA_ILi32EEEEEENS_6half_tENS5_IJlSB_lEEESJ_SK_NS4_8TiledMMAINS4_8MMA_AtomIJNS4_20SM100_MMA_F16BF16_SSISJ_SJ_fLi64ELi128ELNS4_4UMMA5MajorE0ELSP_0ELNSO_7ScaleInE0ELSQ_0EEEEEENS4_6LayoutINS5_IJSB_SB_SB_EEENS5_IJNSA_ILi0EEESV_SV_EEEEENS5_IJNS4_10UnderscoreESY_SY_EEEEENS4_23SM90_TMA_LOAD_MULTICASTENS4_14ComposedLayoutINS4_7SwizzleILi2ELi4ELi3EEENS4_18smem_ptr_flag_bitsILi16EEENST_INS5_IJNSA_ILi8EEESH_EEENS5_IJSH_SB_EEEEEEEvNS4_8identityENS4_13SM90_TMA_LOADES1B_vS1C_EENS_8epilogue10collective18CollectiveEpilogueINS1F_23Sm100TmaWarpSpecializedILi4ELi2ELi16ELb1ELb0EEEJSI_NS5_IJNST_ISF_SB_EENST_ISH_SB_EEEEESJ_SK_SJ_SK_NS1F_6fusion15FusionCallbacksIS1J_NS1N_17LinearCombinationISJ_fSJ_fLNS_15FloatRoundStyleE2EEESI_S1M_JEEENS4_5SM1004TMEM4LOAD26SM100_TMEM_LOAD_16dp256b4xES1D_S1B_NS4_17SM75_U32x4_LDSM_NENS4_14SM90_TMA_STOREES1B_NS4_17SM90_U32x4_STSM_NENS4_39AutoVectorizingCopyWithAssumedAlignmentILi128EEEEEEvvEEEEvNT_6ParamsE)
        /*0044*/ 	.word	0x00000000
.L_29:


//--------------------- .nv.compat                --------------------------
	.section	.nv.compat,"",@"SHT_CUDA_COMPAT_INFO"
	.align	4
        /*0000*/ 	.byte	0x02, 0x09, 0x01, 0x00, 0x02, 0x02, 0x02, 0x00, 0x02, 0x05, 0x05, 0x00, 0x03, 0x07, 0x01, 0x01
        /*0010*/ 	.byte	0x02, 0x03, 0x01, 0x00, 0x02, 0x06, 0x01, 0x00, 0x04, 0x0b, 0x08, 0x00, 0x09, 0x00, 0x00, 0x00
        /*0020*/ 	.byte	0x00, 0x00, 0x00, 0x00


//--------------------- .nv.info._ZN7cutlass13device_kernelINS_4gemm6kernel13GemmUniversalIN4cute5tupleIJiiiiEEENS1_10collective13CollectiveMmaINS1_35MainloopSm100TmaUmmaWarpSpecializedILi17ELi2ELi4ENS5_IJNS4_1CILi1EEENSA_ILi2EEESB_EEEEENS5_IJNSA_ILi64EEENSA_ILi128EEENSA_ILi32EEEEEENS_6half_tENS5_IJlSB_lEEESJ_SK_NS4_8TiledMMAINS4_8MMA_AtomIJNS4_20SM100_MMA_F16BF16_SSISJ_SJ_fLi64ELi128ELNS4_4UMMA5MajorE0ELSP_0ELNSO_7ScaleInE0ELSQ_0EEEEEENS4_6LayoutINS5_IJSB_SB_SB_EEENS5_IJNSA_ILi0EEESV_SV_EEEEENS5_IJNS4_10UnderscoreESY_SY_EEEEENS4_23SM90_TMA_LOAD_MULTICASTENS4_14ComposedLayoutINS4_7SwizzleILi2ELi4ELi3EEENS4_18smem_ptr_flag_bitsILi16EEENST_INS5_IJNSA_ILi8EEESH_EEENS5_IJSH_SB_EEEEEEEvNS4_8identityENS4_13SM90_TMA_LOADES1B_vS1C_EENS_8epilogue10collective18CollectiveEpilogueINS1F_23Sm100TmaWarpSpecializedILi4ELi2ELi16ELb1ELb0EEEJSI_NS5_IJNST_ISF_SB_EENST_ISH_SB_EEEEESJ_SK_SJ_SK_NS1F_6fusion15FusionCallbacksIS1J_NS1N_17LinearCombinationISJ_fSJ_fLNS_15FloatRoundStyleE2EEESI_S1M_JEEENS4_5SM1004TMEM4LOAD26SM100_TMEM_LOAD_16dp256b4xES1D_S1B_NS4_17SM75_U32x4_LDSM_NENS4_14SM90_TMA_STOREES1B_NS4_17SM90_U32x4_STSM_NENS4_39AutoVectorizingCopyWithAssumedAlignmentILi128EEEEEEvvEEEEvNT_6ParamsE --------------------------
	.section	.nv.info._ZN7cutlass13device_kernelINS_4gemm6kernel13GemmUniversalIN4cute5tupleIJiiiiEEENS1_10collective13CollectiveMmaINS1_35MainloopSm100TmaUmmaWarpSpecializedILi17ELi2ELi4ENS5_IJNS4_1CILi1EEENSA_ILi2EEESB_EEEEENS5_IJNSA_ILi64EEENSA_ILi128EEENSA_ILi32EEEEEENS_6half_tENS5_IJlSB_lEEESJ_SK_NS4_8TiledMMAINS4_8MMA_AtomIJNS4_20SM100_MMA_F16BF16_SSISJ_SJ_fLi64ELi128ELNS4_4UMMA5MajorE0ELSP_0ELNSO_7ScaleInE0ELSQ_0EEEEEENS4_6LayoutINS5_IJSB_SB_SB_EEENS5_IJNSA_ILi0EEESV_SV_EEEEENS5_IJNS4_10UnderscoreESY_SY_EEEEENS4_23SM90_TMA_LOAD_MULTICASTENS4_14ComposedLayoutINS4_7SwizzleILi2ELi4ELi3EEENS4_18smem_ptr_flag_bitsILi16EEENST_INS5_IJNSA_ILi8EEESH_EEENS5_IJSH_SB_EEEEEEEvNS4_8identityENS4_13SM90_TMA_LOADES1B_vS1C_EENS_8epilogue10collective18CollectiveEpilogueINS1F_23Sm100TmaWarpSpecializedILi4ELi2ELi16ELb1ELb0EEEJSI_NS5_IJNST_ISF_SB_EENST_ISH_SB_EEEEESJ_SK_SJ_SK_NS1F_6fusion15FusionCallbacksIS1J_NS1N_17LinearCombinationISJ_fSJ_fLNS_15FloatRoundStyleE2EEESI_S1M_JEEENS4_5SM1004TMEM4LOAD26SM100_TMEM_LOAD_16dp256b4xES1D_S1B_NS4_17SM75_U32x4_LDSM_NENS4_14SM90_TMA_STOREES1B_NS4_17SM90_U32x4_STSM_NENS4_39AutoVectorizingCopyWithAssumedAlignmentILi128EEEEEEvvEEEEvNT_6ParamsE,"",@"SHT_CUDA_INFO"
	.sectionflags	@""
	.align	4


	//----- nvinfo : EIATTR_CUDA_API_VERSION
	.align		4
        /*0000*/ 	.byte	0x04, 0x37
        /*0002*/ 	.short	(.L_31 - .L_30)
.L_30:
        /*0004*/ 	.word	0x00000082


	//----- nvinfo : EIATTR_KPARAM_INFO
	.align		4
.L_31:
        /*0008*/ 	.byte	0x04, 0x17
        /*000a*/ 	.short	(.L_33 - .L_32)
.L_32:
        /*000c*/ 	.word	0x00000000
        /*0010*/ 	.short	0x0000
        /*0012*/ 	.short	0x0000
        /*0014*/ 	.byte	0x00, 0xf0, 0x01, 0x20


	//----- nvinfo : EIATTR_AT_ENTRY_FRAGMENTS
	.align		4
.L_33:
        /*0018*/ 	.byte	0x04, 0x4f
        /*001a*/ 	.short	(.L_35 - .L_34)


	//   ....[0]....
.L_34:
        /*001c*/ 	.word	0x00000006


	//----- nvinfo : EIATTR_RESERVED_SMEM_USED
	.align		4
.L_35:
        /*0020*/ 	.byte	0x01, 0x41
	.zero		2


	//----- nvinfo : EIATTR_SPARSE_MMA_MASK
	.align		4
        /*0024*/ 	.byte	0x03, 0x50
        /*0026*/ 	.short	0x0000


	//----- nvinfo : EIATTR_TCGEN05_1CTA_USED
	.align		4
        /*0028*/ 	.byte	0x01, 0x51
	.zero		2


	//----- nvinfo : EIATTR_MAXREG_COUNT
	.align		4
        /*002c*/ 	.byte	0x03, 0x1b
        /*002e*/ 	.short	0x00ff


	//----- nvinfo : EIATTR_NUM_BARRIERS
	.align		4
        /*0030*/ 	.byte	0x02, 0x4c
        /*0032*/ 	.byte	0x07
	.zero		1


	//----- nvinfo : EIATTR_EXTERNS
	.align		4
        /*0034*/ 	.byte	0x04, 0x0f
        /*0036*/ 	.short	(.L_37 - .L_36)


	//   ....[0]....
	.align		4
.L_36:
        /*0038*/ 	.word	index@(__assertfail)


	//----- nvinfo : EIATTR_MERCURY_ISA_VERSION
	.align		4
.L_37:
        /*003c*/ 	.byte	0x03, 0x5f
        /*003e*/ 	.short	0x0101


	//----- nvinfo : EIATTR_INT_WARP_WIDE_INSTR_OFFSETS
	.align		4
        /*0040*/ 	.byte	0x04, 0x31
        /*0042*/ 	.short	(.L_39 - .L_38)


	//   ....[0]....
.L_38:
        /*0044*/ 	.word	0x00004580


	//   ....[1]....
        /*0048*/ 	.word	0x000045b0


	//   ....[2]....
        /*004c*/ 	.word	0x000045d0


	//   ....[3]....
        /*0050*/ 	.word	0x00005150


	//   ....[4]....
        /*0054*/ 	.word	0x000051c0


	//   ....[5]....
        /*0058*/ 	.word	0x00005290


	//   ....[6]....
        /*005c*/ 	.word	0x00005310


	//   ....[7]....
        /*0060*/ 	.word	0x00005400


	//   ....[8]....
        /*0064*/ 	.word	0x00005480


	//   ....[9]....
        /*0068*/ 	.word	0x00005560


	//   ....[10]....
        /*006c*/ 	.word	0x00005610


	//----- nvinfo : EIATTR_COOP_GROUP_MASK_REGIDS
	.align		4
.L_39:
        /*0070*/ 	.byte	0x04, 0x29
        /*0072*/ 	.short	(.L_41 - .L_40)


	//   ....[0]....
.L_40:
        /*0074*/ 	.word	0xffffffff


	//   ....[1]....
        /*0078*/ 	.word	0xffffffff


	//   ....[2]....
        /*007c*/ 	.word	0xffffffff


	//   ....[3]....
        /*0080*/ 	.word	0xffffffff


	//   ....[4]....
        /*0084*/ 	.word	0xffffffff


	//   ....[5]....
        /*0088*/ 	.word	0xffffffff


	//   ....[6]....
        /*008c*/ 	.word	0xffffffff


	//   ....[7]....
        /*0090*/ 	.word	0xffffffff


	//   ....[8]....
        /*0094*/ 	.word	0xffffffff


	//   ....[9]....
        /*0098*/ 	.word	0xffffffff


	//   ....[10]....
        /*009c*/ 	.word	0xffffffff


	//   ....[11]....
        /*00a0*/ 	.word	0xffffffff


	//   ....[12]....
        /*00a4*/ 	.word	0xffffffff


	//   ....[13]....
        /*00a8*/ 	.word	0xffffffff


	//----- nvinfo : EIATTR_COOP_GROUP_INSTR_OFFSETS
	.align		4
.L_41:
        /*00ac*/ 	.byte	0x04, 0x28
        /*00ae*/ 	.short	(.L_43 - .L_42)


	//   ....[0]....
.L_42:
        /*00b0*/ 	.word	0x00000080


	//   ....[1]....
        /*00b4*/ 	.word	0x000004f0


	//   ....[2]....
        /*00b8*/ 	.word	0x00000870


	//   ....[3]....
        /*00bc*/ 	.word	0x00000a10


	//   ....[4]....
        /*00c0*/ 	.word	0x00000b10


	//   ....[5]....
        /*00c4*/ 	.word	0x00000c80


	//   ....[6]....
        /*00c8*/ 	.word	0x00000e20


	//   ....[7]....
        /*00cc*/ 	.word	0x00000fd0


	//   ....[8]....
        /*00d0*/ 	.word	0x00002210


	//   ....[9]....
        /*00d4*/ 	.word	0x00003850


	//   ....[10]....
        /*00d8*/ 	.word	0x00003a60


	//   ....[11]....
        /*00dc*/ 	.word	0x00003a90


	//   ....[12]....
        /*00e0*/ 	.word	0x00004460


	//   ....[13]....
        /*00e4*/ 	.word	0x00004690


	//----- nvinfo : EIATTR_VRC_CTA_INIT_COUNT
	.align		4
.L_43:
        /*00e8*/ 	.byte	0x02, 0x4a
        /*00ea*/ 	.byte	0x80
	.zero		1


	//----- nvinfo : EIATTR_SYSCALL_OFFSETS
	.align		4
        /*00ec*/ 	.byte	0x04, 0x46
        /*00ee*/ 	.short	(.L_45 - .L_44)


	//   ....[0]....
.L_44:
        /*00f0*/ 	.word	0x000062a0


	//   ....[1]....
        /*00f4*/ 	.word	0x00006390


	//   ....[2]....
        /*00f8*/ 	.word	0x00006b20


	//   ....[3]....
        /*00fc*/ 	.word	0x000073d0


	//   ....[4]....
        /*0100*/ 	.word	0x00007c60


	//   ....[5]....
        /*0104*/ 	.word	0x000084e0


	//----- nvinfo : EIATTR_MBARRIER_INSTR_OFFSETS
	.align		4
.L_45:
        /*0108*/ 	.byte	0x04, 0x39
        /*010a*/ 	.short	(.L_47 - .L_46)


	//   ....[0]....
.L_46:
        /*010c*/ 	.word	0x00000630
        /*0110*/ 	.word	0x000000ff
        /*0114*/ 	.word	0x00000000
        /*0118*/ 	.short	0x0100
        /*011a*/ 	.byte	0x04
	.zero		1


	//   ....[1]....
        /*011c*/ 	.word	0x00000640
        /*0120*/ 	.word	0x000000ff
        /*0124*/ 	.word	0x00000088
        /*0128*/ 	.short	0x0100
        /*012a*/ 	.byte	0x04
	.zero		1


	//   ....[2]....
        /*012c*/ 	.word	0x00000650
        /*0130*/ 	.word	0x000000ff
        /*0134*/ 	.word	0x00000008
        /*0138*/ 	.short	0x0100
        /*013a*/ 	.byte	0x04
	.zero		1


	//   ....[3]....
        /*013c*/ 	.word	0x00000660
        /*0140*/ 	.word	0x000000ff
        /*0144*/ 	.word	0x00000090
        /*0148*/ 	.short	0x0100
        /*014a*/ 	.byte	0x04
	.zero		1


	//   ....[4]....
        /*014c*/ 	.word	0x00000670
        /*0150*/ 	.word	0x000000ff
        /*0154*/ 	.word	0x00000010
        /*0158*/ 	.short	0x0100
        /*015a*/ 	.byte	0x04
	.zero		1


	//   ....[5]....
        /*015c*/ 	.word	0x00000680
        /*0160*/ 	.word	0x000000ff
        /*0164*/ 	.word	0x00000098
        /*0168*/ 	.short	0x0100
        /*016a*/ 	.byte	0x04
	.zero		1


	//   ....[6]....
        /*016c*/ 	.word	0x00000690
        /*0170*/ 	.word	0x000000ff
        /*0174*/ 	.word	0x00000018
        /*0178*/ 	.short	0x0100
        /*017a*/ 	.byte	0x04
	.zero		1


	//   ....[7]....
        /*017c*/ 	.word	0x000006a0
        /*0180*/ 	.word	0x000000ff
        /*0184*/ 	.word	0x000000a0
        /*0188*/ 	.short	0x0100
        /*018a*/ 	.byte	0x04
	.zero		1


	//   ....[8]....
        /*018c*/ 	.word	0x000006b0
        /*0190*/ 	.word	0x000000ff
        /*0194*/ 	.word	0x00000020
        /*0198*/ 	.short	0x0100
        /*019a*/ 	.byte	0x04
	.zero		1


	//   ....[9]....
        /*019c*/ 	.word	0x000006c0
        /*01a0*/ 	.word	0x000000ff
        /*01a4*/ 	.word	0x000000a8
        /*01a8*/ 	.short	0x0100
        /*01aa*/ 	.byte	0x04
	.zero		1


	//   ....[10]....
        /*01ac*/ 	.word	0x000006d0
        /*01b0*/ 	.word	0x000000ff
        /*01b4*/ 	.word	0x00000028
        /*01b8*/ 	.short	0x0100
        /*01ba*/ 	.byte	0x04
	.zero		1


	//   ....[11]....
        /*01bc*/ 	.word	0x000006e0
        /*01c0*/ 	.word	0x000000ff
        /*01c4*/ 	.word	0x000000b0
        /*01c8*/ 	.short	0x0100
        /*01ca*/ 	.byte	0x04
	.zero		1


	//   ....[12]....
        /*01cc*/ 	.word	0x000006f0
        /*01d0*/ 	.word	0x000000ff
        /*01d4*/ 	.word	0x00000030
        /*01d8*/ 	.short	0x0100
        /*01da*/ 	.byte	0x04
	.zero		1


	//   ....[13]....
        /*01dc*/ 	.word	0x00000700
        /*01e0*/ 	.word	0x000000ff
        /*01e4*/ 	.word	0x000000b8
        /*01e8*/ 	.short	0x0100
        /*01ea*/ 	.byte	0x04
	.zero		1


	//   ....[14]....
        /*01ec*/ 	.word	0x00000710
        /*01f0*/ 	.word	0x000000ff
        /*01f4*/ 	.word	0x00000038
        /*01f8*/ 	.short	0x0100
        /*01fa*/ 	.byte	0x04
	.zero		1


	//   ....[15]....
        /*01fc*/ 	.word	0x00000720
        /*0200*/ 	.word	0x000000ff
        /*0204*/ 	.word	0x000000c0
        /*0208*/ 	.short	0x0100
        /*020a*/ 	.byte	0x04
	.zero		1


	//   ....[16]....
        /*020c*/ 	.word	0x00000730
        /*0210*/ 	.word	0x000000ff
        /*0214*/ 	.word	0x00000040
        /*0218*/ 	.short	0x0100
        /*021a*/ 	.byte	0x04
	.zero		1


	//   ....[17]....
        /*021c*/ 	.word	0x00000740
        /*0220*/ 	.word	0x000000ff
        /*0224*/ 	.word	0x000000c8
        /*0228*/ 	.short	0x0100
        /*022a*/ 	.byte	0x04
	.zero		1


	//   ....[18]....
        /*022c*/ 	.word	0x00000750
        /*0230*/ 	.word	0x000000ff
        /*0234*/ 	.word	0x00000048
        /*0238*/ 	.short	0x0100
        /*023a*/ 	.byte	0x04
	.zero		1


	//   ....[19]....
        /*023c*/ 	.word	0x00000760
        /*0240*/ 	.word	0x000000ff
        /*0244*/ 	.word	0x000000d0
        /*0248*/ 	.short	0x0100
        /*024a*/ 	.byte	0x04
	.zero		1


	//   ....[20]....
        /*024c*/ 	.word	0x00000770
        /*0250*/ 	.word	0x000000ff
        /*0254*/ 	.word	0x00000050
        /*0258*/ 	.short	0x0100
        /*025a*/ 	.byte	0x04
	.zero		1


	//   ....[21]....
        /*025c*/ 	.word	0x00000780
        /*0260*/ 	.word	0x000000ff
        /*0264*/ 	.word	0x000000d8
        /*0268*/ 	.short	0x0100
        /*026a*/ 	.byte	0x04
	.zero		1


	//   ....[22]....
        /*026c*/ 	.word	0x00000790
        /*0270*/ 	.word	0x000000ff
        /*0274*/ 	.word	0x00000058
        /*0278*/ 	.short	0x0100
        /*027a*/ 	.byte	0x04
	.zero		1


	//   ....[23]....
        /*027c*/ 	.word	0x000007a0
        /*0280*/ 	.word	0x000000ff
        /*0284*/ 	.word	0x000000e0
        /*0288*/ 	.short	0x0100
        /*028a*/ 	.byte	0x04
	.zero		1


	//   ....[24]....
        /*028c*/ 	.word	0x000007b0
        /*0290*/ 	.word	0x000000ff
        /*0294*/ 	.word	0x00000060
        /*0298*/ 	.short	0x0100
        /*029a*/ 	.byte	0x04
	.zero		1


	//   ....[25]....
        /*029c*/ 	.word	0x000007c0
        /*02a0*/ 	.word	0x000000ff
        /*02a4*/ 	.word	0x000000e8
        /*02a8*/ 	.short	0x0100
        /*02aa*/ 	.byte	0x04
	.zero		1


	//   ....[26]....
        /*02ac*/ 	.word	0x000007d0
        /*02b0*/ 	.word	0x000000ff
        /*02b4*/ 	.word	0x00000068
        /*02b8*/ 	.short	0x0100
        /*02ba*/ 	.byte	0x04
	.zero		1


	//   ....[27]....
        /*02bc*/ 	.word	0x000007e0
        /*02c0*/ 	.word	0x000000ff
        /*02c4*/ 	.word	0x000000f0
        /*02c8*/ 	.short	0x0100
        /*02ca*/ 	.byte	0x04
	.zero		1


	//   ....[28]....
        /*02cc*/ 	.word	0x000007f0
        /*02d0*/ 	.word	0x000000ff
        /*02d4*/ 	.word	0x00000070
        /*02d8*/ 	.short	0x0100
        /*02da*/ 	.byte	0x04
	.zero		1


	//   ....[29]....
        /*02dc*/ 	.word	0x00000800
        /*02e0*/ 	.word	0x000000ff
        /*02e4*/ 	.word	0x000000f8
        /*02e8*/ 	.short	0x0100
        /*02ea*/ 	.byte	0x04
	.zero		1


	//   ....[30]....
        /*02ec*/ 	.word	0x00000810
        /*02f0*/ 	.word	0x000000ff
        /*02f4*/ 	.word	0x00000078
        /*02f8*/ 	.short	0x0100
        /*02fa*/ 	.byte	0x04
	.zero		1


	//   ....[31]....
        /*02fc*/ 	.word	0x00000820
        /*0300*/ 	.word	0x000000ff
        /*0304*/ 	.word	0x00000100
        /*0308*/ 	.short	0x0100
        /*030a*/ 	.byte	0x04
	.zero		1


	//   ....[32]....
        /*030c*/ 	.word	0x00000830
        /*0310*/ 	.word	0x000000ff
        /*0314*/ 	.word	0x00000080
        /*0318*/ 	.short	0x0100
        /*031a*/ 	.byte	0x04
	.zero		1


	//   ....[33]....
        /*031c*/ 	.word	0x00000840
        /*0320*/ 	.word	0x000000ff
        /*0324*/ 	.word	0x00000108
        /*0328*/ 	.short	0x0100
        /*032a*/ 	.byte	0x04
	.zero		1


	//   ....[34]....
        /*032c*/ 	.word	0x00000980
        /*0330*/ 	.word	0x000000ff
        /*0334*/ 	.word	0x00000110
        /*0338*/ 	.short	0x0100
        /*033a*/ 	.byte	0x04
	.zero		1


	//   ....[35]....
        /*033c*/ 	.word	0x00000990
        /*0340*/ 	.word	0x000000ff
        /*0344*/ 	.word	0x00000130
        /*0348*/ 	.short	0x0100
        /*034a*/ 	.byte	0x04
	.zero		1


	//   ....[36]....
        /*034c*/ 	.word	0x000009a0
        /*0350*/ 	.word	0x000000ff
        /*0354*/ 	.word	0x00000118
        /*0358*/ 	.short	0x0100
        /*035a*/ 	.byte	0x04
	.zero		1


	//   ....[37]....
        /*035c*/ 	.word	0x000009b0
        /*0360*/ 	.word	0x000000ff
        /*0364*/ 	.word	0x00000138
        /*0368*/ 	.short	0x0100
        /*036a*/ 	.byte	0x04
	.zero		1


	//   ....[38]....
        /*036c*/ 	.word	0x000009c0
        /*0370*/ 	.word	0x000000ff
        /*0374*/ 	.word	0x00000120
        /*0378*/ 	.short	0x0100
        /*037a*/ 	.byte	0x04
	.zero		1


	//   ....[39]....
        /*037c*/ 	.word	0x000009d0
        /*0380*/ 	.word	0x000000ff
        /*0384*/ 	.word	0x00000140
        /*0388*/ 	.short	0x0100
        /*038a*/ 	.byte	0x04
	.zero		1


	//   ....[40]....
        /*038c*/ 	.word	0x000009e0
        /*0390*/ 	.word	0x000000ff
        /*0394*/ 	.word	0x00000128
        /*0398*/ 	.short	0x0100
        /*039a*/ 	.byte	0x04
	.zero		1


	//   ....[41]....
        /*039c*/ 	.word	0x000009f0
        /*03a0*/ 	.word	0x000000ff
        /*03a4*/ 	.word	0x00000148
        /*03a8*/ 	.short	0x0100
        /*03aa*/ 	.byte	0x04
	.zero		1


	//   ....[42]....
        /*03ac*/ 	.word	0x00000ae0
        /*03b0*/ 	.word	0x000000ff
        /*03b4*/ 	.word	0x00000150
        /*03b8*/ 	.short	0x0100
        /*03ba*/ 	.byte	0x06
	.zero		1


	//   ....[43]....
        /*03bc*/ 	.word	0x00000af0
        /*03c0*/ 	.word	0x000000ff
        /*03c4*/ 	.word	0x00000158
        /*03c8*/ 	.short	0x0100
        /*03ca*/ 	.byte	0x06
	.zero		1


	//   ....[44]....
        /*03cc*/ 	.word	0x00000c30
        /*03d0*/ 	.word	0x000000ff
        /*03d4*/ 	.word	0x00000160
        /*03d8*/ 	.short	0x0100
        /*03da*/ 	.byte	0x06
	.zero		1


	//   ....[45]....
        /*03dc*/ 	.word	0x00000c40
        /*03e0*/ 	.word	0x000000ff
        /*03e4*/ 	.word	0x00000170
        /*03e8*/ 	.short	0x0100
        /*03ea*/ 	.byte	0x06
	.zero		1


	//   ....[46]....
        /*03ec*/ 	.word	0x00000c50
        /*03f0*/ 	.word	0x000000ff
        /*03f4*/ 	.word	0x00000168
        /*03f8*/ 	.short	0x0100
        /*03fa*/ 	.byte	0x06
	.zero		1


	//   ....[47]....
        /*03fc*/ 	.word	0x00000c60
        /*0400*/ 	.word	0x000000ff
        /*0404*/ 	.word	0x00000178
        /*0408*/ 	.short	0x0100
        /*040a*/ 	.byte	0x06
	.zero		1


	//   ....[48]....
        /*040c*/ 	.word	0x00000d90
        /*0410*/ 	.word	0x000000ff
        /*0414*/ 	.word	0x00000180
        /*0418*/ 	.short	0x0100
        /*041a*/ 	.byte	0x04
	.zero		1


	//   ....[49]....
        /*041c*/ 	.word	0x00000da0
        /*0420*/ 	.word	0x000000ff
        /*0424*/ 	.word	0x000001a0
        /*0428*/ 	.short	0x0100
        /*042a*/ 	.byte	0x04
	.zero		1


	//   ....[50]....
        /*042c*/ 	.word	0x00000db0
        /*0430*/ 	.word	0x000000ff
        /*0434*/ 	.word	0x00000188
        /*0438*/ 	.short	0x0100
        /*043a*/ 	.byte	0x04
	.zero		1


	//   ....[51]....
        /*043c*/ 	.word	0x00000dc0
        /*0440*/ 	.word	0x000000ff
        /*0444*/ 	.word	0x000001a8
        /*0448*/ 	.short	0x0100
        /*044a*/ 	.byte	0x04
	.zero		1


	//   ....[52]....
        /*044c*/ 	.word	0x00000dd0
        /*0450*/ 	.word	0x000000ff
        /*0454*/ 	.word	0x00000190
        /*0458*/ 	.short	0x0100
        /*045a*/ 	.byte	0x04
	.zero		1


	//   ....[53]....
        /*045c*/ 	.word	0x00000de0
        /*0460*/ 	.word	0x000000ff
        /*0464*/ 	.word	0x000001b0
        /*0468*/ 	.short	0x0100
        /*046a*/ 	.byte	0x04
	.zero		1


	//   ....[54]....
        /*046c*/ 	.word	0x00000df0
        /*0470*/ 	.word	0x000000ff
        /*0474*/ 	.word	0x00000198
        /*0478*/ 	.short	0x0100
        /*047a*/ 	.byte	0x04
	.zero		1


	//   ....[55]....
        /*047c*/ 	.word	0x00000e00
        /*0480*/ 	.word	0x000000ff
        /*0484*/ 	.word	0x000001b8
        /*0488*/ 	.short	0x0100
        /*048a*/ 	.byte	0x04
	.zero		1


	//   ....[56]....
        /*048c*/ 	.word	0x00000ef0
        /*0490*/ 	.word	0x000000ff
        /*0494*/ 	.word	0x000001c0
        /*0498*/ 	.short	0x0100
        /*049a*/ 	.byte	0x04
	.zero		1


	//   ....[57]....
        /*049c*/ 	.word	0x00000f00
        /*04a0*/ 	.word	0x000000ff
        /*04a4*/ 	.word	0x000001d0
        /*04a8*/ 	.short	0x0100
        /*04aa*/ 	.byte	0x04
	.zero		1


	//   ....[58]....
        /*04ac*/ 	.word	0x00000f10
        /*04b0*/ 	.word	0x000000ff
        /*04b4*/ 	.word	0x000001c8
        /*04b8*/ 	.short	0x0100
        /*04ba*/ 	.byte	0x04
	.zero		1


	//   ....[59]....
        /*04bc*/ 	.word	0x00000f20
        /*04c0*/ 	.word	0x000000ff
        /*04c4*/ 	.word	0x000001d8
        /*04c8*/ 	.short	0x0100
        /*04ca*/ 	.byte	0x04
	.zero		1


	//   ....[60]....
        /*04cc*/ 	.word	0x00001ab0
        /*04d0*/ 	.word	0x00000000
        /*04d4*/ 	.word	0x000001d0
        /*04d8*/ 	.short	0x010a
        /*04da*/ 	.byte	0xff
	.zero		1


	//   ....[61]....
        /*04dc*/ 	.word	0x00001ae0
        /*04e0*/ 	.word	0x00000000
        /*04e4*/ 	.word	0x000001c0
        /*04e8*/ 	.short	0x0101
        /*04ea*/ 	.byte	0xff
	.zero		1


	//   ....[62]....
        /*04ec*/ 	.word	0x00001b90
        /*04f0*/ 	.word	0x000000ff
        /*04f4*/ 	.word	0x00000088
        /*04f8*/ 	.short	0x010a
        /*04fa*/ 	.byte	0x04
	.zero		1


	//   ....[63]....
        /*04fc*/ 	.word	0x00001c10
        /*0500*/ 	.word	0x000000ff
        /*0504*/ 	.word	0x00000088
        /*0508*/ 	.short	0x010a
        /*050a*/ 	.byte	0x21
	.zero		1


	//   ....[64]....
        /*050c*/ 	.word	0x00001da0
        /*0510*/ 	.word	0x000000ff
        /*0514*/ 	.word	0x00000088
        /*0518*/ 	.short	0x010a
        /*051a*/ 	.byte	0x08
	.zero		1


	//   ....[65]....
        /*051c*/ 	.word	0x00001ed0
        /*0520*/ 	.word	0x000000ff
        /*0524*/ 	.word	0x00000158
        /*0528*/ 	.short	0x0101
        /*052a*/ 	.byte	0x07
	.zero		1


	//   ....[66]....
        /*052c*/ 	.word	0x00001ef0
        /*0530*/ 	.word	0x000000ff
        /*0534*/ 	.word	0x00000088
        /*0538*/ 	.short	0x010a
        /*053a*/ 	.byte	0x04
	.zero		1


	//   ....[67]....
        /*053c*/ 	.word	0x00001f70
        /*0540*/ 	.word	0x000000ff
        /*0544*/ 	.word	0x00000088
        /*0548*/ 	.short	0x010a
        /*054a*/ 	.byte	0x11
	.zero		1


	//   ....[68]....
        /*054c*/ 	.word	0x00002100
        /*0550*/ 	.word	0x000000ff
        /*0554*/ 	.word	0x00000088
        /*0558*/ 	.short	0x010a
        /*055a*/ 	.byte	0x06
	.zero		1


	//   ....[69]....
        /*055c*/ 	.word	0x00002240
        /*0560*/ 	.word	0x00000003
        /*0564*/ 	.word	0x00000160
        /*0568*/ 	.short	0x010a
        /*056a*/ 	.byte	0xff
	.zero		1


	//   ....[70]....
        /*056c*/ 	.word	0x00002390
        /*0570*/ 	.word	0x00000000
        /*0574*/ 	.word	0x00000000
        /*0578*/ 	.short	0x0101
        /*057a*/ 	.byte	0xff
	.zero		1


	//   ....[71]....
        /*057c*/ 	.word	0x00002950
        /*0580*/ 	.word	0x000000ff
        /*0584*/ 	.word	0x00000000
        /*0588*/ 	.short	0x010a
        /*058a*/ 	.byte	0x04
	.zero		1


	//   ....[72]....
        /*058c*/ 	.word	0x000029e0
        /*0590*/ 	.word	0x000000ff
        /*0594*/ 	.word	0x00000000
        /*0598*/ 	.short	0x010a
        /*059a*/ 	.byte	0x05
	.zero		1


	//   ....[73]....
        /*059c*/ 	.word	0x00002a70
        /*05a0*/ 	.word	0x000000ff
        /*05a4*/ 	.word	0x00000000
        /*05a8*/ 	.short	0x010a
        /*05aa*/ 	.byte	0x05
	.zero		1


	//   ....[74]....
        /*05ac*/ 	.word	0x00002b00
        /*05b0*/ 	.word	0x000000ff
        /*05b4*/ 	.word	0x00000000
        /*05b8*/ 	.short	0x010a
        /*05ba*/ 	.byte	0x05
	.zero		1


	//   ....[75]....
        /*05bc*/ 	.word	0x00002b90
        /*05c0*/ 	.word	0x000000ff
        /*05c4*/ 	.word	0x00000000
        /*05c8*/ 	.short	0x010a
        /*05ca*/ 	.byte	0x05
	.zero		1


	//   ....[76]....
        /*05cc*/ 	.word	0x00002c20
        /*05d0*/ 	.word	0x000000ff
        /*05d4*/ 	.word	0x00000000
        /*05d8*/ 	.short	0x010a
        /*05da*/ 	.byte	0x05
	.zero		1


	//   ....[77]....
        /*05dc*/ 	.word	0x00002cb0
        /*05e0*/ 	.word	0x000000ff
        /*05e4*/ 	.word	0x00000000
        /*05e8*/ 	.short	0x010a
        /*05ea*/ 	.byte	0x05
	.zero		1


	//   ....[78]....
        /*05ec*/ 	.word	0x00002d40
        /*05f0*/ 	.word	0x000000ff
        /*05f4*/ 	.word	0x00000000
        /*05f8*/ 	.short	0x010a
        /*05fa*/ 	.byte	0x05
	.zero		1


	//   ....[79]....
        /*05fc*/ 	.word	0x00002dd0
        /*0600*/ 	.word	0x000000ff
        /*0604*/ 	.word	0x00000000
        /*0608*/ 	.short	0x010a
        /*060a*/ 	.byte	0x05
	.zero		1


	//   ....[80]....
        /*060c*/ 	.word	0x00002e60
        /*0610*/ 	.word	0x000000ff
        /*0614*/ 	.word	0x00000000
        /*0618*/ 	.short	0x010a
        /*061a*/ 	.byte	0x05
	.zero		1


	//   ....[81]....
        /*061c*/ 	.word	0x00002ef0
        /*0620*/ 	.word	0x000000ff
        /*0624*/ 	.word	0x00000000
        /*0628*/ 	.short	0x010a
        /*062a*/ 	.byte	0x05
	.zero		1


	//   ....[82]....
        /*062c*/ 	.word	0x00002f80
        /*0630*/ 	.word	0x000000ff
        /*0634*/ 	.word	0x00000000
        /*0638*/ 	.short	0x010a
        /*063a*/ 	.byte	0x05
	.zero		1


	//   ....[83]....
        /*063c*/ 	.word	0x00003010
        /*0640*/ 	.word	0x000000ff
        /*0644*/ 	.word	0x00000000
        /*0648*/ 	.short	0x010a
        /*064a*/ 	.byte	0x05
	.zero		1


	//   ....[84]....
        /*064c*/ 	.word	0x000030a0
        /*0650*/ 	.word	0x000000ff
        /*0654*/ 	.word	0x00000000
        /*0658*/ 	.short	0x010a
        /*065a*/ 	.byte	0x05
	.zero		1


	//   ....[85]....
        /*065c*/ 	.word	0x00003130
        /*0660*/ 	.word	0x000000ff
        /*0664*/ 	.word	0x00000000
        /*0668*/ 	.short	0x010a
        /*066a*/ 	.byte	0x05
	.zero		1


	//   ....[86]....
        /*066c*/ 	.word	0x000031c0
        /*0670*/ 	.word	0x000000ff
        /*0674*/ 	.word	0x00000000
        /*0678*/ 	.short	0x010a
        /*067a*/ 	.byte	0x05
	.zero		1


	//   ....[87]....
        /*067c*/ 	.word	0x00003260
        /*0680*/ 	.word	0x00000000
        /*0684*/ 	.word	0x00000000
        /*0688*/ 	.short	0x010a
        /*068a*/ 	.byte	0xff
	.zero		1


	//   ....[88]....
        /*068c*/ 	.word	0x000033a0
        /*0690*/ 	.word	0x00000002
        /*0694*/ 	.word	0x000001c0
        /*0698*/ 	.short	0x010a
        /*069a*/ 	.byte	0xff
	.zero		1


	//   ....[89]....
        /*069c*/ 	.word	0x00003410
        /*06a0*/ 	.word	0x00000002
        /*06a4*/ 	.word	0x00000000
        /*06a8*/ 	.short	0x0101
        /*06aa*/ 	.byte	0xff
	.zero		1


	//   ....[90]....
        /*06ac*/ 	.word	0x00003430
        /*06b0*/ 	.word	0x000000ff
        /*06b4*/ 	.word	0x00000170
        /*06b8*/ 	.short	0x010a
        /*06ba*/ 	.byte	0x04
	.zero		1


	//   ....[91]....
        /*06bc*/ 	.word	0x00003550
        /*06c0*/ 	.word	0x00000002
        /*06c4*/ 	.word	0x00000160
        /*06c8*/ 	.short	0x010a
        /*06ca*/ 	.byte	0xff
	.zero		1


	//   ....[92]....
        /*06cc*/ 	.word	0x00003650
        /*06d0*/ 	.word	0x00000002
        /*06d4*/ 	.word	0x00000000
        /*06d8*/ 	.short	0x0101
        /*06da*/ 	.byte	0xff
	.zero		1


	//   ....[93]....
        /*06dc*/ 	.word	0x000036e0
        /*06e0*/ 	.word	0x000000ff
        /*06e4*/ 	.word	0x00000170
        /*06e8*/ 	.short	0x0106
        /*06ea*/ 	.byte	0x04
	.zero		1


	//   ....[94]....
        /*06ec*/ 	.word	0x00003700
        /*06f0*/ 	.word	0x000000ff
        /*06f4*/ 	.word	0x00000170
        /*06f8*/ 	.short	0x010a
        /*06fa*/ 	.byte	0x04
	.zero		1


	//   ....[95]....
        /*06fc*/ 	.word	0x00003790
        /*0700*/ 	.word	0x000000ff
        /*0704*/ 	.word	0x00000170
        /*0708*/ 	.short	0x0106
        /*070a*/ 	.byte	0x07
	.zero		1


	//   ....[96]....
        /*070c*/ 	.word	0x000037d0
        /*0710*/ 	.word	0x00000000
        /*0714*/ 	.word	0x00000170
        /*0718*/ 	.short	0x010a
        /*071a*/ 	.byte	0xff
	.zero		1


	//   ....[97]....
        /*071c*/ 	.word	0x00003cf0
        /*0720*/ 	.word	0x00000000
        /*0724*/ 	.word	0x00000160
        /*0728*/ 	.short	0x010a
        /*072a*/ 	.byte	0xff
	.zero		1


	//   ....[98]....
        /*072c*/ 	.word	0x00003df0
        /*0730*/ 	.word	0x00000003
        /*0734*/ 	.word	0x00000000
        /*0738*/ 	.short	0x0101
        /*073a*/ 	.byte	0xff
	.zero		1


	//   ....[99]....
        /*073c*/ 	.word	0x00003e00
        /*0740*/ 	.word	0x000000ff
        /*0744*/ 	.word	0x00000000
        /*0748*/ 	.short	0x010a
        /*074a*/ 	.byte	0x04
	.zero		1


	//   ....[100]....
        /*074c*/ 	.word	0x00003e80
        /*0750*/ 	.word	0x000000ff
        /*0754*/ 	.word	0x000001a0
        /*0758*/ 	.short	0x010a
        /*075a*/ 	.byte	0x17
	.zero		1


	//   ....[101]....
        /*075c*/ 	.word	0x00003f60
        /*0760*/ 	.word	0x000000ff
        /*0764*/ 	.word	0x00000000
        /*0768*/ 	.short	0x010a
        /*076a*/ 	.byte	0x05
	.zero		1


	//   ....[102]....
        /*076c*/ 	.word	0x000040a0
        /*0770*/ 	.word	0x000000ff
        /*0774*/ 	.word	0x00000000
        /*0778*/ 	.short	0x010a
        /*077a*/ 	.byte	0x04
	.zero		1


	//   ....[103]....
        /*077c*/ 	.word	0x00004290
        /*0780*/ 	.word	0x000000ff
        /*0784*/ 	.word	0x00000000
        /*0788*/ 	.short	0x010a
        /*078a*/ 	.byte	0x04
	.zero		1


	//   ....[104]....
        /*078c*/ 	.word	0x00004320
        /*0790*/ 	.word	0x000000ff
        /*0794*/ 	.word	0x00000000
        /*0798*/ 	.short	0x010a
        /*079a*/ 	.byte	0x05
	.zero		1


	//   ....[105]....
        /*079c*/ 	.word	0x000043b0
        /*07a0*/ 	.word	0x000000ff
        /*07a4*/ 	.word	0x00000000
        /*07a8*/ 	.short	0x010a
        /*07aa*/ 	.byte	0x05
	.zero		1


	//   ....[106]....
        /*07ac*/ 	.word	0x00004440
        /*07b0*/ 	.word	0x000000ff
        /*07b4*/ 	.word	0x00000000
        /*07b8*/ 	.short	0x010a
        /*07ba*/ 	.byte	0x04
	.zero		1


	//   ....[107]....
        /*07bc*/ 	.word	0x00004950
        /*07c0*/ 	.word	0x0000000c
        /*07c4*/ 	.word	0x00000160
        /*07c8*/ 	.short	0x010a
        /*07ca*/ 	.byte	0xff
	.zero		1


	//   ....[108]....
        /*07cc*/ 	.word	0x00004ac0
        /*07d0*/ 	.word	0x00000000
        /*07d4*/ 	.word	0x00000000
        /*07d8*/ 	.short	0x0101
        /*07da*/ 	.byte	0xff
	.zero		1


	//   ....[109]....
        /*07dc*/ 	.word	0x00004f50
        /*07e0*/ 	.word	0x000000ff
        /*07e4*/ 	.word	0x00000158
        /*07e8*/ 	.short	0x010a
        /*07ea*/ 	.byte	0x15
	.zero		1


	//   ....[110]....
        /*07ec*/ 	.word	0x000050d0
        /*07f0*/ 	.word	0x000000ff
        /*07f4*/ 	.word	0x00000130
        /*07f8*/ 	.short	0x010a
        /*07fa*/ 	.byte	0x15
	.zero		1


	//   ....[111]....
        /*07fc*/ 	.word	0x00005240
        /*0800*/ 	.word	0x000000ff
        /*0804*/ 	.word	0x00000110
        /*0808*/ 	.short	0x010b
        /*080a*/ 	.byte	0x15
	.zero		1


	//   ....[112]....
        /*080c*/ 	.word	0x00005250
        /*0810*/ 	.word	0x000000ff
        /*0814*/ 	.word	0x00000000
        /*0818*/ 	.short	0x0101
        /*081a*/ 	.byte	0x28
	.zero		1


	//   ....[113]....
        /*081c*/ 	.word	0x00005260
        /*0820*/ 	.word	0x000000ff
        /*0824*/ 	.word	0x00000138
        /*0828*/ 	.short	0x010a
        /*082a*/ 	.byte	0x15
	.zero		1


	//   ....[114]....
        /*082c*/ 	.word	0x000053b0
        /*0830*/ 	.word	0x000000ff
        /*0834*/ 	.word	0x00000118
        /*0838*/ 	.short	0x010b
        /*083a*/ 	.byte	0x15
	.zero		1


	//   ....[115]....
        /*083c*/ 	.word	0x000053c0
        /*0840*/ 	.word	0x000000ff
        /*0844*/ 	.word	0x00000000
        /*0848*/ 	.short	0x0101
        /*084a*/ 	.byte	0x27
	.zero		1


	//   ....[116]....
        /*084c*/ 	.word	0x000053d0
        /*0850*/ 	.word	0x000000ff
        /*0854*/ 	.word	0x00000140
        /*0858*/ 	.short	0x010a
        /*085a*/ 	.byte	0x15
	.zero		1


	//   ....[117]....
        /*085c*/ 	.word	0x00005510
        /*0860*/ 	.word	0x000000ff
        /*0864*/ 	.word	0x00000120
        /*0868*/ 	.short	0x010b
        /*086a*/ 	.byte	0x15
	.zero		1


	//   ....[118]....
        /*086c*/ 	.word	0x00005520
        /*0870*/ 	.word	0x000000ff
        /*0874*/ 	.word	0x00000000
        /*0878*/ 	.short	0x0101
        /*087a*/ 	.byte	0x26
	.zero		1


	//   ....[119]....
        /*087c*/ 	.word	0x00005530
        /*0880*/ 	.word	0x000000ff
        /*0884*/ 	.word	0x00000148
        /*0888*/ 	.short	0x010a
        /*088a*/ 	.byte	0x15
	.zero		1


	//   ....[120]....
        /*088c*/ 	.word	0x00005730
        /*0890*/ 	.word	0x000000ff
        /*0894*/ 	.word	0x00000128
        /*0898*/ 	.short	0x010b
        /*089a*/ 	.byte	0x15
	.zero		1


	//   ....[121]....
        /*089c*/ 	.word	0x00005740
        /*08a0*/ 	.word	0x000000ff
        /*08a4*/ 	.word	0x00000000
        /*08a8*/ 	.short	0x0101
        /*08aa*/ 	.byte	0x25
	.zero		1


	//   ....[122]....
        /*08ac*/ 	.word	0x00005770
        /*08b0*/ 	.word	0x000000ff
        /*08b4*/ 	.word	0x00000130
        /*08b8*/ 	.short	0x010a
        /*08ba*/ 	.byte	0x15
	.zero		1


	//   ....[123]....
        /*08bc*/ 	.word	0x00005790
        /*08c0*/ 	.word	0x000000ff
        /*08c4*/ 	.word	0x00000138
        /*08c8*/ 	.short	0x010a
        /*08ca*/ 	.byte	0x15
	.zero		1


	//   ....[124]....
        /*08cc*/ 	.word	0x000057b0
        /*08d0*/ 	.word	0x000000ff
        /*08d4*/ 	.word	0x00000140
        /*08d8*/ 	.short	0x010a
        /*08da*/ 	.byte	0x15
	.zero		1


	//   ....[125]....
        /*08dc*/ 	.word	0x000057f0
        /*08e0*/ 	.word	0x00000000
        /*08e4*/ 	.word	0x00000148
        /*08e8*/ 	.short	0x010a
        /*08ea*/ 	.byte	0xff
	.zero		1


	//   ....[126]....
        /*08ec*/ 	.word	0x00005b30
        /*08f0*/ 	.word	0x00000003
        /*08f4*/ 	.word	0x00000160
        /*08f8*/ 	.short	0x010a
        /*08fa*/ 	.byte	0xff
	.zero		1


	//   ....[127]....
        /*08fc*/ 	.word	0x00005cb0
        /*0900*/ 	.word	0x00000000
        /*0904*/ 	.word	0x00000000
        /*0908*/ 	.short	0x0101
        /*090a*/ 	.byte	0xff
	.zero		1


	//   ....[128]....
        /*090c*/ 	.word	0x000067d0
        /*0910*/ 	.word	0x000000ff
        /*0914*/ 	.word	0x00000110
        /*0918*/ 	.short	0x010a
        /*091a*/ 	.byte	0x2c
	.zero		1


	//   ....[129]....
        /*091c*/ 	.word	0x00006810
        /*0920*/ 	.word	0x0000001a
        /*0924*/ 	.word	0x00000180
        /*0928*/ 	.short	0x010a
        /*092a*/ 	.byte	0xff
	.zero		1


	//   ....[130]....
        /*092c*/ 	.word	0x00006920
        /*0930*/ 	.word	0x000000ff
        /*0934*/ 	.word	0x00000110
        /*0938*/ 	.short	0x010a
        /*093a*/ 	.byte	0x2c
	.zero		1


	//   ....[131]....
        /*093c*/ 	.word	0x00006a00
        /*0940*/ 	.word	0x0000001a
        /*0944*/ 	.word	0x00000180
        /*0948*/ 	.short	0x010a
        /*094a*/ 	.byte	0xff
	.zero		1


	//   ....[132]....
        /*094c*/ 	.word	0x00007130
        /*0950*/ 	.word	0x00000000
        /*0954*/ 	.word	0x00000000
        /*0958*/ 	.short	0x0101
        /*095a*/ 	.byte	0xff
	.zero		1


	//   ....[133]....
        /*095c*/ 	.word	0x00007140
        /*0960*/ 	.word	0x00000004
        /*0964*/ 	.word	0x00000110
        /*0968*/ 	.short	0x010a
        /*096a*/ 	.byte	0xff
	.zero		1


	//   ....[134]....
        /*096c*/ 	.word	0x00007200
        /*0970*/ 	.word	0x00000004
        /*0974*/ 	.word	0x00000110
        /*0978*/ 	.short	0x010a
        /*097a*/ 	.byte	0xff
	.zero		1


	//   ....[135]....
        /*097c*/ 	.word	0x000079c0
        /*0980*/ 	.word	0x00000000
        /*0984*/ 	.word	0x00000000
        /*0988*/ 	.short	0x0101
        /*098a*/ 	.byte	0xff
	.zero		1


	//   ....[136]....
        /*098c*/ 	.word	0x000079e0
        /*0990*/ 	.word	0x00000002
        /*0994*/ 	.word	0x00000110
        /*0998*/ 	.short	0x010a
        /*099a*/ 	.byte	0xff
	.zero		1


	//   ....[137]....
        /*099c*/ 	.word	0x00007a90
        /*09a0*/ 	.word	0x00000002
        /*09a4*/ 	.word	0x00000110
        /*09a8*/ 	.short	0x010a
        /*09aa*/ 	.byte	0xff
	.zero		1


	//   ....[138]....
        /*09ac*/ 	.word	0x00008240
        /*09b0*/ 	.word	0x00000000
        /*09b4*/ 	.word	0x00000000
        /*09b8*/ 	.short	0x0101
        /*09ba*/ 	.byte	0xff
	.zero		1


	//   ....[139]....
        /*09bc*/ 	.word	0x00008260
        /*09c0*/ 	.word	0x00000003
        /*09c4*/ 	.word	0x00000110
        /*09c8*/ 	.short	0x010a
        /*09ca*/ 	.byte	0xff
	.zero		1


	//   ....[140]....
        /*09cc*/ 	.word	0x00008310
        /*09d0*/ 	.word	0x00000003
        /*09d4*/ 	.word	0x00000110
        /*09d8*/ 	.short	0x010a
        /*09da*/ 	.byte	0xff
	.zero		1


	//   ....[141]....
        /*09dc*/ 	.word	0x00008720
        /*09e0*/ 	.word	0x000000ff
        /*09e4*/ 	.word	0x00000000
        /*09e8*/ 	.short	0x0101
        /*09ea*/ 	.byte	0x04
	.zero		1


	//   ....[142]....
        /*09ec*/ 	.word	0x00008b30
        /*09f0*/ 	.word	0x00000000
        /*09f4*/ 	.word	0x00000000
        /*09f8*/ 	.short	0x0101
        /*09fa*/ 	.byte	0xff
	.zero		1


	//   ....[143]....
        /*09fc*/ 	.word	0x00008de0
        /*0a00*/ 	.word	0x000000ff
        /*0a04*/ 	.word	0x00000000
        /*0a08*/ 	.short	0x0101
        /*0a0a*/ 	.byte	0x04
	.zero		1


	//   ....[144]....
        /*0a0c*/ 	.word	0x00008e00
        /*0a10*/ 	.word	0x00000000
        /*0a14*/ 	.word	0x000001d0
        /*0a18*/ 	.short	0x010a
        /*0a1a*/ 	.byte	0xff
	.zero		1


	//   ....[145]....
        /*0a1c*/ 	.word	0x00008e60
        /*0a20*/ 	.word	0x00000000
        /*0a24*/ 	.word	0x00000088
        /*0a28*/ 	.short	0x010a
        /*0a2a*/ 	.byte	0xff
	.zero		1


	//   ....[146]....
        /*0a2c*/ 	.word	0x00008ec0
        /*0a30*/ 	.word	0x00000000
        /*0a34*/ 	.word	0x00000088
        /*0a38*/ 	.short	0x010a
        /*0a3a*/ 	.byte	0xff
	.zero		1


	//   ....[147]....
        /*0a3c*/ 	.word	0x00008f10
        /*0a40*/ 	.word	0x00000003
        /*0a44*/ 	.word	0x00000160
        /*0a48*/ 	.short	0x010a
        /*0a4a*/ 	.byte	0xff
	.zero		1


	//   ....[148]....
        /*0a4c*/ 	.word	0x00008f70
        /*0a50*/ 	.word	0x00000000
        /*0a54*/ 	.word	0x00000000
        /*0a58*/ 	.short	0x010a
        /*0a5a*/ 	.byte	0xff
	.zero		1


	//   ....[149]....
        /*0a5c*/ 	.word	0x00008fd0
        /*0a60*/ 	.word	0x00000000
        /*0a64*/ 	.word	0x00000000
        /*0a68*/ 	.short	0x010a
        /*0a6a*/ 	.byte	0xff
	.zero		1


	//   ....[150]....
        /*0a6c*/ 	.word	0x00009030
        /*0a70*/ 	.word	0x00000000
        /*0a74*/ 	.word	0x00000000
        /*0a78*/ 	.short	0x010a
        /*0a7a*/ 	.byte	0xff
	.zero		1


	//   ....[151]....
        /*0a7c*/ 	.word	0x00009090
        /*0a80*/ 	.word	0x00000000
        /*0a84*/ 	.word	0x00000000
        /*0a88*/ 	.short	0x010a
        /*0a8a*/ 	.byte	0xff
	.zero		1


	//   ....[152]....
        /*0a8c*/ 	.word	0x000090f0
        /*0a90*/ 	.word	0x00000000
        /*0a94*/ 	.word	0x00000000
        /*0a98*/ 	.short	0x010a
        /*0a9a*/ 	.byte	0xff
	.zero		1


	//   ....[153]....
        /*0a9c*/ 	.word	0x00009150
        /*0aa0*/ 	.word	0x00000000
        /*0aa4*/ 	.word	0x00000000
        /*0aa8*/ 	.short	0x010a
        /*0aaa*/ 	.byte	0xff
	.zero		1


	//   ....[154]....
        /*0aac*/ 	.word	0x000091b0
        /*0ab0*/ 	.word	0x00000000
        /*0ab4*/ 	.word	0x00000000
        /*0ab8*/ 	.short	0x010a
        /*0aba*/ 	.byte	0xff
	.zero		1


	//   ....[155]....
        /*0abc*/ 	.word	0x00009210
        /*0ac0*/ 	.word	0x00000000
        /*0ac4*/ 	.word	0x00000000
        /*0ac8*/ 	.short	0x010a
        /*0aca*/ 	.byte	0xff
	.zero		1


	//   ....[156]....
        /*0acc*/ 	.word	0x00009270
        /*0ad0*/ 	.word	0x00000000
        /*0ad4*/ 	.word	0x00000000
        /*0ad8*/ 	.short	0x010a
        /*0ada*/ 	.byte	0xff
	.zero		1


	//   ....[157]....
        /*0adc*/ 	.word	0x000092d0
        /*0ae0*/ 	.word	0x00000000
        /*0ae4*/ 	.word	0x00000000
        /*0ae8*/ 	.short	0x010a
        /*0aea*/ 	.byte	0xff
	.zero		1


	//   ....[158]....
        /*0aec*/ 	.word	0x00009330
        /*0af0*/ 	.word	0x00000000
        /*0af4*/ 	.word	0x00000000
        /*0af8*/ 	.short	0x010a
        /*0afa*/ 	.byte	0xff
	.zero		1


	//   ....[159]....
        /*0afc*/ 	.word	0x00009390
        /*0b00*/ 	.word	0x00000000
        /*0b04*/ 	.word	0x00000000
        /*0b08*/ 	.short	0x010a
        /*0b0a*/ 	.byte	0xff
	.zero		1


	//   ....[160]....
        /*0b0c*/ 	.word	0x000093f0
        /*0b10*/ 	.word	0x00000000
        /*0b14*/ 	.word	0x00000000
        /*0b18*/ 	.short	0x010a
        /*0b1a*/ 	.byte	0xff
	.zero		1


	//   ....[161]....
        /*0b1c*/ 	.word	0x00009450
        /*0b20*/ 	.word	0x00000000
        /*0b24*/ 	.word	0x00000000
        /*0b28*/ 	.short	0x010a
        /*0b2a*/ 	.byte	0xff
	.zero		1


	//   ....[162]....
        /*0b2c*/ 	.word	0x000094b0
        /*0b30*/ 	.word	0x00000000
        /*0b34*/ 	.word	0x00000000
        /*0b38*/ 	.short	0x010a
        /*0b3a*/ 	.byte	0xff
	.zero		1


	//   ....[163]....
        /*0b3c*/ 	.word	0x00009510
        /*0b40*/ 	.word	0x00000000
        /*0b44*/ 	.word	0x00000000
        /*0b48*/ 	.short	0x010a
        /*0b4a*/ 	.byte	0xff
	.zero		1


	//   ....[164]....
        /*0b4c*/ 	.word	0x00009560
        /*0b50*/ 	.word	0x00000002
        /*0b54*/ 	.word	0x000001c0
        /*0b58*/ 	.short	0x010a
        /*0b5a*/ 	.byte	0xff
	.zero		1


	//   ....[165]....
        /*0b5c*/ 	.word	0x000095c0
        /*0b60*/ 	.word	0x00000002
        /*0b64*/ 	.word	0x00000170
        /*0b68*/ 	.short	0x010a
        /*0b6a*/ 	.byte	0xff
	.zero		1


	//   ....[166]....
        /*0b6c*/ 	.word	0x00009610
        /*0b70*/ 	.word	0x00000002
        /*0b74*/ 	.word	0x00000160
        /*0b78*/ 	.short	0x010a
        /*0b7a*/ 	.byte	0xff
	.zero		1


	//   ....[167]....
        /*0b7c*/ 	.word	0x00009670
        /*0b80*/ 	.word	0x00000000
        /*0b84*/ 	.word	0x00000170
        /*0b88*/ 	.short	0x010a
        /*0b8a*/ 	.byte	0xff
	.zero		1


	//   ....[168]....
        /*0b8c*/ 	.word	0x000096c0
        /*0b90*/ 	.word	0x00000000
        /*0b94*/ 	.word	0x00000160
        /*0b98*/ 	.short	0x010a
        /*0b9a*/ 	.byte	0xff
	.zero		1


	//   ....[169]....
        /*0b9c*/ 	.word	0x00009720
        /*0ba0*/ 	.word	0x00000002
        /*0ba4*/ 	.word	0x000001a0
        /*0ba8*/ 	.short	0x010a
        /*0baa*/ 	.byte	0xff
	.zero		1


	//   ....[170]....
        /*0bac*/ 	.word	0x00009780
        /*0bb0*/ 	.word	0x00000000
        /*0bb4*/ 	.word	0x00000000
        /*0bb8*/ 	.short	0x010a
        /*0bba*/ 	.byte	0xff
	.zero		1


	//   ....[171]....
        /*0bbc*/ 	.word	0x000097e0
        /*0bc0*/ 	.word	0x00000000
        /*0bc4*/ 	.word	0x00000000
        /*0bc8*/ 	.short	0x010a
        /*0bca*/ 	.byte	0xff
	.zero		1


	//   ....[172]....
        /*0bcc*/ 	.word	0x00009840
        /*0bd0*/ 	.word	0x00000000
        /*0bd4*/ 	.word	0x00000000
        /*0bd8*/ 	.short	0x010a
        /*0bda*/ 	.byte	0xff
	.zero		1


	//   ....[173]....
        /*0bdc*/ 	.word	0x000098a0
        /*0be0*/ 	.word	0x00000000
        /*0be4*/ 	.word	0x00000000
        /*0be8*/ 	.short	0x010a
        /*0bea*/ 	.byte	0xff
	.zero		1


	//   ....[174]....
        /*0bec*/ 	.word	0x00009900
        /*0bf0*/ 	.word	0x00000000
        /*0bf4*/ 	.word	0x00000000
        /*0bf8*/ 	.short	0x010a
        /*0bfa*/ 	.byte	0xff
	.zero		1


	//   ....[175]....
        /*0bfc*/ 	.word	0x00009950
        /*0c00*/ 	.word	0x0000000c
        /*0c04*/ 	.word	0x00000160
        /*0c08*/ 	.short	0x010a
        /*0c0a*/ 	.byte	0xff
	.zero		1


	//   ....[176]....
        /*0c0c*/ 	.word	0x000099b0
        /*0c10*/ 	.word	0x00000000
        /*0c14*/ 	.word	0x00000158
        /*0c18*/ 	.short	0x010a
        /*0c1a*/ 	.byte	0xff
	.zero		1


	//   ....[177]....
        /*0c1c*/ 	.word	0x00009a10
        /*0c20*/ 	.word	0x00000000
        /*0c24*/ 	.word	0x00000130
        /*0c28*/ 	.short	0x010a
        /*0c2a*/ 	.byte	0xff
	.zero		1


	//   ....[178]....
        /*0c2c*/ 	.word	0x00009a70
        /*0c30*/ 	.word	0x00000000
        /*0c34*/ 	.word	0x00000138
        /*0c38*/ 	.short	0x010a
        /*0c3a*/ 	.byte	0xff
	.zero		1


	//   ....[179]....
        /*0c3c*/ 	.word	0x00009ad0
        /*0c40*/ 	.word	0x00000000
        /*0c44*/ 	.word	0x00000140
        /*0c48*/ 	.short	0x010a
        /*0c4a*/ 	.byte	0xff
	.zero		1


	//   ....[180]....
        /*0c4c*/ 	.word	0x00009b30
        /*0c50*/ 	.word	0x00000000
        /*0c54*/ 	.word	0x00000148
        /*0c58*/ 	.short	0x010a
        /*0c5a*/ 	.byte	0xff
	.zero		1


	//   ....[181]....
        /*0c5c*/ 	.word	0x00009b90
        /*0c60*/ 	.word	0x00000000
        /*0c64*/ 	.word	0x00000130
        /*0c68*/ 	.short	0x010a
        /*0c6a*/ 	.byte	0xff
	.zero		1


	//   ....[182]....
        /*0c6c*/ 	.word	0x00009bf0
        /*0c70*/ 	.word	0x00000000
        /*0c74*/ 	.word	0x00000138
        /*0c78*/ 	.short	0x010a
        /*0c7a*/ 	.byte	0xff
	.zero		1


	//   ....[183]....
        /*0c7c*/ 	.word	0x00009c50
        /*0c80*/ 	.word	0x00000000
        /*0c84*/ 	.word	0x00000140
        /*0c88*/ 	.short	0x010a
        /*0c8a*/ 	.byte	0xff
	.zero		1


	//   ....[184]....
        /*0c8c*/ 	.word	0x00009ca0
        /*0c90*/ 	.word	0x00000003
        /*0c94*/ 	.word	0x00000160
        /*0c98*/ 	.short	0x010a
        /*0c9a*/ 	.byte	0xff
	.zero		1


	//   ....[185]....
        /*0c9c*/ 	.word	0x00009d00
        /*0ca0*/ 	.word	0x00000000
        /*0ca4*/ 	.word	0x00000110
        /*0ca8*/ 	.short	0x010a
        /*0caa*/ 	.byte	0xff
	.zero		1


	//   ....[186]....
        /*0cac*/ 	.word	0x00009d50
        /*0cb0*/ 	.word	0x0000001a
        /*0cb4*/ 	.word	0x00000180
        /*0cb8*/ 	.short	0x010a
        /*0cba*/ 	.byte	0xff
	.zero		1


	//   ....[187]....
        /*0cbc*/ 	.word	0x00009da0
        /*0cc0*/ 	.word	0x00000004
        /*0cc4*/ 	.word	0x00000110
        /*0cc8*/ 	.short	0x010a
        /*0cca*/ 	.byte	0xff
	.zero		1


	//   ....[188]....
        /*0ccc*/ 	.word	0x00009df0
        /*0cd0*/ 	.word	0x00000002
        /*0cd4*/ 	.word	0x00000110
        /*0cd8*/ 	.short	0x010a
        /*0cda*/ 	.byte	0xff
	.zero		1


	//   ....[189]....
        /*0cdc*/ 	.word	0x00009e40
        /*0ce0*/ 	.word	0x00000003
        /*0ce4*/ 	.word	0x00000110
        /*0ce8*/ 	.short	0x010a
        /*0cea*/ 	.byte	0xff
	.zero		1


	//----- nvinfo : EIATTR_NUM_MBARRIERS
	.align		4
.L_47:
        /*0cec*/ 	.byte	0x03, 0x38
        /*0cee*/ 	.short	0x003c


	//----- nvinfo : EIATTR_EXIT_INSTR_OFFSETS
	.align		4
        /*0cf0*/ 	.byte	0x04, 0x1c
        /*0cf2*/ 	.short	(.L_49 - .L_48)


	//   ....[0]....
.L_48:
        /*0cf4*/ 	.word	0x00003290


	//   ....[1]....
        /*0cf8*/ 	.word	0x000037a0


	//   ....[2]....
        /*0cfc*/ 	.word	0x00003800


	//   ....[3]....
        /*0d00*/ 	.word	0x000046a0


	//   ....[4]....
        /*0d04*/ 	.word	0x00005820


	//   ....[5]....
        /*0d08*/ 	.word	0x00005860


	//   ....[6]....
        /*0d0c*/ 	.word	0x00008cc0


	//   ....[7]....
        /*0d10*/ 	.word	0x00008d40


	//   ....[8]....
        /*0d14*/ 	.word	0x00008d70


	//   ....[9]....
        /*0d18*/ 	.word	0x00008df0


	//----- nvinfo : EIATTR_MAX_THREADS
	.align		4
.L_49:
        /*0d1c*/ 	.byte	0x04, 0x05
        /*0d1e*/ 	.short	(.L_51 - .L_50)
.L_50:
        /*0d20*/ 	.word	0x00000100
        /*0d24*/ 	.word	0x00000001
        /*0d28*/ 	.word	0x00000001


	//----- nvinfo : EIATTR_CRS_STACK_SIZE
	.align		4
.L_51:
        /*0d2c*/ 	.byte	0x04, 0x1e
        /*0d2e*/ 	.short	(.L_53 - .L_52)
.L_52:
        /*0d30*/ 	.word	0x00000000


	//----- nvinfo : EIATTR_CBANK_PARAM_SIZE
	.align		4
.L_53:
        /*0d34*/ 	.byte	0x03, 0x19
        /*0d36*/ 	.short	0x0800


	//----- nvinfo : EIATTR_PARAM_CBANK
	.align		4
        /*0d38*/ 	.byte	0x04, 0x0a
        /*0d3a*/ 	.short	(.L_55 - .L_54)
	.align		4
.L_54:
        /*0d3c*/ 	.word	index@(.nv.constant0._ZN7cutlass13device_kernelINS_4gemm6kernel13GemmUniversalIN4cute5tupleIJiiiiEEENS1_10collective13CollectiveMmaINS1_35MainloopSm100TmaUmmaWarpSpecializedILi17ELi2ELi4ENS5_IJNS4_1CILi1EEENSA_ILi2EEESB_EEEEENS5_IJNSA_ILi64EEENSA_ILi128EEENSA_ILi32EEEEEENS_6half_tENS5_IJlSB_lEEESJ_SK_NS4_8TiledMMAINS4_8MMA_AtomIJNS4_20SM100_MMA_F16BF16_SSISJ_SJ_fLi64ELi128ELNS4_4UMMA5MajorE0ELSP_0ELNSO_7ScaleInE0ELSQ_0EEEEEENS4_6LayoutINS5_IJSB_SB_SB_EEENS5_IJNSA_ILi0EEESV_SV_EEEEENS5_IJNS4_10UnderscoreESY_SY_EEEEENS4_23SM90_TMA_LOAD_MULTICASTENS4_14ComposedLayoutINS4_7SwizzleILi2ELi4ELi3EEENS4_18smem_ptr_flag_bitsILi16EEENST_INS5_IJNSA_ILi8EEESH_EEENS5_IJSH_SB_EEEEEEEvNS4_8identityENS4_13SM90_TMA_LOADES1B_vS1C_EENS_8epilogue10collective18CollectiveEpilogueINS1F_23Sm100TmaWarpSpecializedILi4ELi2ELi16ELb1ELb0EEEJSI_NS5_IJNST_ISF_SB_EENST_ISH_SB_EEEEESJ_SK_SJ_SK_NS1F_6fusion15FusionCallbacksIS1J_NS1N_17LinearCombinationISJ_fSJ_fLNS_15FloatRoundStyleE2EEESI_S1M_JEEENS4_5SM1004TMEM4LOAD26SM100_TMEM_LOAD_16dp256b4xES1D_S1B_NS4_17SM75_U32x4_LDSM_NENS4_14SM90_TMA_STOREES1B_NS4_17SM90_U32x4_STSM_NENS4_39AutoVectorizingCopyWithAssumedAlignmentILi128EEEEEEvvEEEEvNT_6ParamsE)
        /*0d40*/ 	.short	0x0380
        /*0d42*/ 	.short	0x0800


	//----- nvinfo : EIATTR_SW_WAR
	.align		4
.L_55:
        /*0d44*/ 	.byte	0x04, 0x36
        /*0d46*/ 	.short	(.L_57 - .L_56)
.L_56:
        /*0d48*/ 	.word	0x00000008
.L_57:


//--------------------- .nv.callgraph             --------------------------
	.section	.nv.callgraph,"",@"SHT_CUDA_CALLGRAPH"
	.align	4
	.sectionentsize	8
	.align		4
        /*0000*/ 	.word	0x00000000
	.align		4
        /*0004*/ 	.word	0xffffffff
	.align		4
        /*0008*/ 	.word	index@(_ZN7cutlass13device_kernelINS_4gemm6kernel13GemmUniversalIN4cute5tupleIJiiiiEEENS1_10collective13CollectiveMmaINS1_35MainloopSm100TmaUmmaWarpSpecializedILi17ELi2ELi4ENS5_IJNS4_1CILi1EEENSA_ILi2EEESB_EEEEENS5_IJNSA_ILi64EEENSA_ILi128EEENSA_ILi32EEEEEENS_6half_tENS5_IJlSB_lEEESJ_SK_NS4_8TiledMMAINS4_8MMA_AtomIJNS4_20SM100_MMA_F16BF16_SSISJ_SJ_fLi64ELi128ELNS4_4UMMA5MajorE0ELSP_0ELNSO_7ScaleInE0ELSQ_0EEEEEENS4_6LayoutINS5_IJSB_SB_SB_EEENS5_IJNSA_ILi0EEESV_SV_EEEEENS5_IJNS4_10UnderscoreESY_SY_EEEEENS4_23SM90_TMA_LOAD_MULTICASTENS4_14ComposedLayoutINS4_7SwizzleILi2ELi4ELi3EEENS4_18smem_ptr_flag_bitsILi16EEENST_INS5_IJNSA_ILi8EEESH_EEENS5_IJSH_SB_EEEEEEEvNS4_8identityENS4_13SM90_TMA_LOADES1B_vS1C_EENS_8epilogue10collective18CollectiveEpilogueINS1F_23Sm100TmaWarpSpecializedILi4ELi2ELi16ELb1ELb0EEEJSI_NS5_IJNST_ISF_SB_EENST_ISH_SB_EEEEESJ_SK_SJ_SK_NS1F_6fusion15FusionCallbacksIS1J_NS1N_17LinearCombinationISJ_fSJ_fLNS_15FloatRoundStyleE2EEESI_S1M_JEEENS4_5SM1004TMEM4LOAD26SM100_TMEM_LOAD_16dp256b4xES1D_S1B_NS4_17SM75_U32x4_LDSM_NENS4_14SM90_TMA_STOREES1B_NS4_17SM90_U32x4_STSM_NENS4_39AutoVectorizingCopyWithAssumedAlignmentILi128EEEEEEvvEEEEvNT_6ParamsE)
	.align		4
        /*000c*/ 	.word	index@(__assertfail)
	.align		4
        /*0010*/ 	.word	0x00000000
	.align		4
        /*0014*/ 	.word	0xfffffffe
	.align		4
        /*0018*/ 	.word	0x00000000
	.align		4
        /*001c*/ 	.word	0xfffffffd
	.align		4
        /*0020*/ 	.word	0x00000000
	.align		4
        /*0024*/ 	.word	0xfffffffc


//--------------------- .nv.constant4             --------------------------
	.section	.nv.constant4,"a",@progbits
	.align	8
	.align		8
.nv.constant4:
        /*0000*/ 	.dword	__assertfail
	.align		8
        /*0008*/ 	.dword	__unnamed_1
	.align		8
        /*0010*/ 	.dword	__unnamed_2
	.align		8
        /*0018*/ 	.dword	_ZN39_INTERNAL_a808f92a_4_k_cu_2a719f39_60954cuda3std3__45__cpo5beginE
	.align		8
        /*0020*/ 	.dword	_ZN39_INTERNAL_a808f92a_4_k_cu_2a719f39_60954cuda3std3__45__cpo3endE
	.align		8
        /*0028*/ 	.dword	_ZN39_INTERNAL_a808f92a_4_k_cu_2a719f39_60954cuda3std3__45__cpo6cbeginE
	.align		8
        /*0030*/ 	.dword	_ZN39_INTERNAL_a808f92a_4_k_cu_2a719f39_60954cuda3std3__45__cpo4cendE
	.align		8
        /*0038*/ 	.dword	_ZN39_INTERNAL_a808f92a_4_k_cu_2a719f39_60954cuda3std3__441_GLOBAL__N__a808f92a_4_k_cu_2a719f39_60956ignoreE
	.align		8
        /*0040*/ 	.dword	_ZN39_INTERNAL_a808f92a_4_k_cu_2a719f39_60954cuda3std3__419piecewise_constructE
	.align		8
        /*0048*/ 	.dword	_ZN39_INTERNAL_a808f92a_4_k_cu_2a719f39_60954cuda3std3__48in_placeE
	.align		8
        /*0050*/ 	.dword	_ZN39_INTERNAL_a808f92a_4_k_cu_2a719f39_60954cuda3std6ranges3__45__cpo4swapE
	.align		8
        /*0058*/ 	.dword	_ZN39_INTERNAL_a808f92a_4_k_cu_2a719f39_60954cuda3std6ranges3__45__cpo9iter_moveE
	.align		8
        /*0060*/ 	.dword	_ZN39_INTERNAL_a808f92a_4_k_cu_2a719f39_60954cute7productE
	.align		8
        /*0068*/ 	.dword	_ZN39_INTERNAL_a808f92a_4_k_cu_2a719f39_60954cute1_E
	.align		8
        /*0070*/ 	.dword	$str$25
	.align		8
        /*0078*/ 	.dword	$str$26
	.align		8
        /*0080*/ 	.dword	$str$27
	.align		8
        /*0088*/ 	.dword	$str$28


//--------------------- .text._ZN7cutlass13device_kernelINS_4gemm6kernel13GemmUniversalIN4cute5tupleIJiiiiEEENS1_10collective13CollectiveMmaINS1_35MainloopSm100TmaUmmaWarpSpecializedILi17ELi2ELi4ENS5_IJNS4_1CILi1EEENSA_ILi2EEESB_EEEEENS5_IJNSA_ILi64EEENSA_ILi128EEENSA_ILi32EEEEEENS_6half_tENS5_IJlSB_lEEESJ_SK_NS4_8TiledMMAINS4_8MMA_AtomIJNS4_20SM100_MMA_F16BF16_SSISJ_SJ_fLi64ELi128ELNS4_4UMMA5MajorE0ELSP_0ELNSO_7ScaleInE0ELSQ_0EEEEEENS4_6LayoutINS5_IJSB_SB_SB_EEENS5_IJNSA_ILi0EEESV_SV_EEEEENS5_IJNS4_10UnderscoreESY_SY_EEEEENS4_23SM90_TMA_LOAD_MULTICASTENS4_14ComposedLayoutINS4_7SwizzleILi2ELi4ELi3EEENS4_18smem_ptr_flag_bitsILi16EEENST_INS5_IJNSA_ILi8EEESH_EEENS5_IJSH_SB_EEEEEEEvNS4_8identityENS4_13SM90_TMA_LOADES1B_vS1C_EENS_8epilogue10collective18CollectiveEpilogueINS1F_23Sm100TmaWarpSpecializedILi4ELi2ELi16ELb1ELb0EEEJSI_NS5_IJNST_ISF_SB_EENST_ISH_SB_EEEEESJ_SK_SJ_SK_NS1F_6fusion15FusionCallbacksIS1J_NS1N_17LinearCombinationISJ_fSJ_fLNS_15FloatRoundStyleE2EEESI_S1M_JEEENS4_5SM1004TMEM4LOAD26SM100_TMEM_LOAD_16dp256b4xES1D_S1B_NS4_17SM75_U32x4_LDSM_NENS4_14SM90_TMA_STOREES1B_NS4_17SM90_U32x4_STSM_NENS4_39AutoVectorizingCopyWithAssumedAlignmentILi128EEEEEEvvEEEEvNT_6ParamsE --------------------------
	.section	.text._ZN7cutlass13device_kernelINS_4gemm6kernel13GemmUniversalIN4cute5tupleIJiiiiEEENS1_10collective13CollectiveMmaINS1_35MainloopSm100TmaUmmaWarpSpecializedILi17ELi2ELi4ENS5_IJNS4_1CILi1EEENSA_ILi2EEESB_EEEEENS5_IJNSA_ILi64EEENSA_ILi128EEENSA_ILi32EEEEEENS_6half_tENS5_IJlSB_lEEESJ_SK_NS4_8TiledMMAINS4_8MMA_AtomIJNS4_20SM100_MMA_F16BF16_SSISJ_SJ_fLi64ELi128ELNS4_4UMMA5MajorE0ELSP_0ELNSO_7ScaleInE0ELSQ_0EEEEEENS4_6LayoutINS5_IJSB_SB_SB_EEENS5_IJNSA_ILi0EEESV_SV_EEEEENS5_IJNS4_10UnderscoreESY_SY_EEEEENS4_23SM90_TMA_LOAD_MULTICASTENS4_14ComposedLayoutINS4_7SwizzleILi2ELi4ELi3EEENS4_18smem_ptr_flag_bitsILi16EEENST_INS5_IJNSA_ILi8EEESH_EEENS5_IJSH_SB_EEEEEEEvNS4_8identityENS4_13SM90_TMA_LOADES1B_vS1C_EENS_8epilogue10collective18CollectiveEpilogueINS1F_23Sm100TmaWarpSpecializedILi4ELi2ELi16ELb1ELb0EEEJSI_NS5_IJNST_ISF_SB_EENST_ISH_SB_EEEEESJ_SK_SJ_SK_NS1F_6fusion15FusionCallbacksIS1J_NS1N_17LinearCombinationISJ_fSJ_fLNS_15FloatRoundStyleE2EEESI_S1M_JEEENS4_5SM1004TMEM4LOAD26SM100_TMEM_LOAD_16dp256b4xES1D_S1B_NS4_17SM75_U32x4_LDSM_NENS4_14SM90_TMA_STOREES1B_NS4_17SM90_U32x4_STSM_NENS4_39AutoVectorizingCopyWithAssumedAlignmentILi128EEEEEEvvEEEEvNT_6ParamsE,"ax",@progbits
	.align	128
.text._ZN7cutlass13device_kernelINS_4gemm6kernel13GemmUniversalIN4cute5tupleIJiiiiEEENS1_10collective13CollectiveMmaINS1_35MainloopSm100TmaUmmaWarpSpecializedILi17ELi2ELi4ENS5_IJNS4_1CILi1EEENSA_ILi2EEESB_EEEEENS5_IJNSA_ILi64EEENSA_ILi128EEENSA_ILi32EEEEEENS_6half_tENS5_IJlSB_lEEESJ_SK_NS4_8TiledMMAINS4_8MMA_AtomIJNS4_20SM100_MMA_F16BF16_SSISJ_SJ_fLi64ELi128ELNS4_4UMMA5MajorE0ELSP_0ELNSO_7ScaleInE0ELSQ_0EEEEEENS4_6LayoutINS5_IJSB_SB_SB_EEENS5_IJNSA_ILi0EEESV_SV_EEEEENS5_IJNS4_10UnderscoreESY_SY_EEEEENS4_23SM90_TMA_LOAD_MULTICASTENS4_14ComposedLayoutINS4_7SwizzleILi2ELi4ELi3EEENS4_18smem_ptr_flag_bitsILi16EEENST_INS5_IJNSA_ILi8EEESH_EEENS5_IJSH_SB_EEEEEEEvNS4_8identityENS4_13SM90_TMA_LOADES1B_vS1C_EENS_8epilogue10collective18CollectiveEpilogueINS1F_23Sm100TmaWarpSpecializedILi4ELi2ELi16ELb1ELb0EEEJSI_NS5_IJNST_ISF_SB_EENST_ISH_SB_EEEEESJ_SK_SJ_SK_NS1F_6fusion15FusionCallbacksIS1J_NS1N_17LinearCombinationISJ_fSJ_fLNS_15FloatRoundStyleE2EEESI_S1M_JEEENS4_5SM1004TMEM4LOAD26SM100_TMEM_LOAD_16dp256b4xES1D_S1B_NS4_17SM75_U32x4_LDSM_NENS4_14SM90_TMA_STOREES1B_NS4_17SM90_U32x4_STSM_NENS4_39AutoVectorizingCopyWithAssumedAlignmentILi128EEEEEEvvEEEEvNT_6ParamsE:
        .type           _ZN7cutlass13device_kernelINS_4gemm6kernel13GemmUniversalIN4cute5tupleIJiiiiEEENS1_10collective13CollectiveMmaINS1_35MainloopSm100TmaUmmaWarpSpecializedILi17ELi2ELi4ENS5_IJNS4_1CILi1EEENSA_ILi2EEESB_EEEEENS5_IJNSA_ILi64EEENSA_ILi128EEENSA_ILi32EEEEEENS_6half_tENS5_IJlSB_lEEESJ_SK_NS4_8TiledMMAINS4_8MMA_AtomIJNS4_20SM100_MMA_F16BF16_SSISJ_SJ_fLi64ELi128ELNS4_4UMMA5MajorE0ELSP_0ELNSO_7ScaleInE0ELSQ_0EEEEEENS4_6LayoutINS5_IJSB_SB_SB_EEENS5_IJNSA_ILi0EEESV_SV_EEEEENS5_IJNS4_10UnderscoreESY_SY_EEEEENS4_23SM90_TMA_LOAD_MULTICASTENS4_14ComposedLayoutINS4_7SwizzleILi2ELi4ELi3EEENS4_18smem_ptr_flag_bitsILi16EEENST_INS5_IJNSA_ILi8EEESH_EEENS5_IJSH_SB_EEEEEEEvNS4_8identityENS4_13SM90_TMA_LOADES1B_vS1C_EENS_8epilogue10collective18CollectiveEpilogueINS1F_23Sm100TmaWarpSpecializedILi4ELi2ELi16ELb1ELb0EEEJSI_NS5_IJNST_ISF_SB_EENST_ISH_SB_EEEEESJ_SK_SJ_SK_NS1F_6fusion15FusionCallbacksIS1J_NS1N_17LinearCombinationISJ_fSJ_fLNS_15FloatRoundStyleE2EEESI_S1M_JEEENS4_5SM1004TMEM4LOAD26SM100_TMEM_LOAD_16dp256b4xES1D_S1B_NS4_17SM75_U32x4_LDSM_NENS4_14SM90_TMA_STOREES1B_NS4_17SM90_U32x4_STSM_NENS4_39AutoVectorizingCopyWithAssumedAlignmentILi128EEEEEEvvEEEEvNT_6ParamsE,@function
        .size           _ZN7cutlass13device_kernelINS_4gemm6kernel13GemmUniversalIN4cute5tupleIJiiiiEEENS1_10collective13CollectiveMmaINS1_35MainloopSm100TmaUmmaWarpSpecializedILi17ELi2ELi4ENS5_IJNS4_1CILi1EEENSA_ILi2EEESB_EEEEENS5_IJNSA_ILi64EEENSA_ILi128EEENSA_ILi32EEEEEENS_6half_tENS5_IJlSB_lEEESJ_SK_NS4_8TiledMMAINS4_8MMA_AtomIJNS4_20SM100_MMA_F16BF16_SSISJ_SJ_fLi64ELi128ELNS4_4UMMA5MajorE0ELSP_0ELNSO_7ScaleInE0ELSQ_0EEEEEENS4_6LayoutINS5_IJSB_SB_SB_EEENS5_IJNSA_ILi0EEESV_SV_EEEEENS5_IJNS4_10UnderscoreESY_SY_EEEEENS4_23SM90_TMA_LOAD_MULTICASTENS4_14ComposedLayoutINS4_7SwizzleILi2ELi4ELi3EEENS4_18smem_ptr_flag_bitsILi16EEENST_INS5_IJNSA_ILi8EEESH_EEENS5_IJSH_SB_EEEEEEEvNS4_8identityENS4_13SM90_TMA_LOADES1B_vS1C_EENS_8epilogue10collective18CollectiveEpilogueINS1F_23Sm100TmaWarpSpecializedILi4ELi2ELi16ELb1ELb0EEEJSI_NS5_IJNST_ISF_SB_EENST_ISH_SB_EEEEESJ_SK_SJ_SK_NS1F_6fusion15FusionCallbacksIS1J_NS1N_17LinearCombinationISJ_fSJ_fLNS_15FloatRoundStyleE2EEESI_S1M_JEEENS4_5SM1004TMEM4LOAD26SM100_TMEM_LOAD_16dp256b4xES1D_S1B_NS4_17SM75_U32x4_LDSM_NENS4_14SM90_TMA_STOREES1B_NS4_17SM90_U32x4_STSM_NENS4_39AutoVectorizingCopyWithAssumedAlignmentILi128EEEEEEvvEEEEvNT_6ParamsE,(.L_x_223 - _ZN7cutlass13device_kernelINS_4gemm6kernel13GemmUniversalIN4cute5tupleIJiiiiEEENS1_10collective13CollectiveMmaINS1_35MainloopSm100TmaUmmaWarpSpecializedILi17ELi2ELi4ENS5_IJNS4_1CILi1EEENSA_ILi2EEESB_EEEEENS5_IJNSA_ILi64EEENSA_ILi128EEENSA_ILi32EEEEEENS_6half_tENS5_IJlSB_lEEESJ_SK_NS4_8TiledMMAINS4_8MMA_AtomIJNS4_20SM100_MMA_F16BF16_SSISJ_SJ_fLi64ELi128ELNS4_4UMMA5MajorE0ELSP_0ELNSO_7ScaleInE0ELSQ_0EEEEEENS4_6LayoutINS5_IJSB_SB_SB_EEENS5_IJNSA_ILi0EEESV_SV_EEEEENS5_IJNS4_10UnderscoreESY_SY_EEEEENS4_23SM90_TMA_LOAD_MULTICASTENS4_14ComposedLayoutINS4_7SwizzleILi2ELi4ELi3EEENS4_18smem_ptr_flag_bitsILi16EEENST_INS5_IJNSA_ILi8EEESH_EEENS5_IJSH_SB_EEEEEEEvNS4_8identityENS4_13SM90_TMA_LOADES1B_vS1C_EENS_8epilogue10collective18CollectiveEpilogueINS1F_23Sm100TmaWarpSpecializedILi4ELi2ELi16ELb1ELb0EEEJSI_NS5_IJNST_ISF_SB_EENST_ISH_SB_EEEEESJ_SK_SJ_SK_NS1F_6fusion15FusionCallbacksIS1J_NS1N_17LinearCombinationISJ_fSJ_fLNS_15FloatRoundStyleE2EEESI_S1M_JEEENS4_5SM1004TMEM4LOAD26SM100_TMEM_LOAD_16dp256b4xES1D_S1B_NS4_17SM75_U32x4_LDSM_NENS4_14SM90_TMA_STOREES1B_NS4_17SM90_U32x4_STSM_NENS4_39AutoVectorizingCopyWithAssumedAlignmentILi128EEEEEEvvEEEEvNT_6ParamsE)
        .other          _ZN7cutlass13device_kernelINS_4gemm6kernel13GemmUniversalIN4cute5tupleIJiiiiEEENS1_10collective13CollectiveMmaINS1_35MainloopSm100TmaUmmaWarpSpecializedILi17ELi2ELi4ENS5_IJNS4_1CILi1EEENSA_ILi2EEESB_EEEEENS5_IJNSA_ILi64EEENSA_ILi128EEENSA_ILi32EEEEEENS_6half_tENS5_IJlSB_lEEESJ_SK_NS4_8TiledMMAINS4_8MMA_AtomIJNS4_20SM100_MMA_F16BF16_SSISJ_SJ_fLi64ELi128ELNS4_4UMMA5MajorE0ELSP_0ELNSO_7ScaleInE0ELSQ_0EEEEEENS4_6LayoutINS5_IJSB_SB_SB_EEENS5_IJNSA_ILi0EEESV_SV_EEEEENS5_IJNS4_10UnderscoreESY_SY_EEEEENS4_23SM90_TMA_LOAD_MULTICASTENS4_14ComposedLayoutINS4_7SwizzleILi2ELi4ELi3EEENS4_18smem_ptr_flag_bitsILi16EEENST_INS5_IJNSA_ILi8EEESH_EEENS5_IJSH_SB_EEEEEEEvNS4_8identityENS4_13SM90_TMA_LOADES1B_vS1C_EENS_8epilogue10collective18CollectiveEpilogueINS1F_23Sm100TmaWarpSpecializedILi4ELi2ELi16ELb1ELb0EEEJSI_NS5_IJNST_ISF_SB_EENST_ISH_SB_EEEEESJ_SK_SJ_SK_NS1F_6fusion15FusionCallbacksIS1J_NS1N_17LinearCombinationISJ_fSJ_fLNS_15FloatRoundStyleE2EEESI_S1M_JEEENS4_5SM1004TMEM4LOAD26SM100_TMEM_LOAD_16dp256b4xES1D_S1B_NS4_17SM75_U32x4_LDSM_NENS4_14SM90_TMA_STOREES1B_NS4_17SM90_U32x4_STSM_NENS4_39AutoVectorizingCopyWithAssumedAlignmentILi128EEEEEEvvEEEEvNT_6ParamsE,@"STO_CUDA_ENTRY STV_DEFAULT"
_ZN7cutlass13device_kernelINS_4gemm6kernel13GemmUniversalIN4cute5tupleIJiiiiEEENS1_10collective13CollectiveMmaINS1_35MainloopSm100TmaUmmaWarpSpecializedILi17ELi2ELi4ENS5_IJNS4_1CILi1EEENSA_ILi2EEESB_EEEEENS5_IJNSA_ILi64EEENSA_ILi128EEENSA_ILi32EEEEEENS_6half_tENS5_IJlSB_lEEESJ_SK_NS4_8TiledMMAINS4_8MMA_AtomIJNS4_20SM100_MMA_F16BF16_SSISJ_SJ_fLi64ELi128ELNS4_4UMMA5MajorE0ELSP_0ELNSO_7ScaleInE0ELSQ_0EEEEEENS4_6LayoutINS5_IJSB_SB_SB_EEENS5_IJNSA_ILi0EEESV_SV_EEEEENS5_IJNS4_10UnderscoreESY_SY_EEEEENS4_23SM90_TMA_LOAD_MULTICASTENS4_14ComposedLayoutINS4_7SwizzleILi2ELi4ELi3EEENS4_18smem_ptr_flag_bitsILi16EEENST_INS5_IJNSA_ILi8EEESH_EEENS5_IJSH_SB_EEEEEEEvNS4_8identityENS4_13SM90_TMA_LOADES1B_vS1C_EENS_8epilogue10collective18CollectiveEpilogueINS1F_23Sm100TmaWarpSpecializedILi4ELi2ELi16ELb1ELb0EEEJSI_NS5_IJNST_ISF_SB_EENST_ISH_SB_EEEEESJ_SK_SJ_SK_NS1F_6fusion15FusionCallbacksIS1J_NS1N_17LinearCombinationISJ_fSJ_fLNS_15FloatRoundStyleE2EEESI_S1M_JEEENS4_5SM1004TMEM4LOAD26SM100_TMEM_LOAD_16dp256b4xES1D_S1B_NS4_17SM75_U32x4_LDSM_NENS4_14SM90_TMA_STOREES1B_NS4_17SM90_U32x4_STSM_NENS4_39AutoVectorizingCopyWithAssumedAlignmentILi128EEEEEEvvEEEEvNT_6ParamsE:
[----:B------:R-:W1:Y:S01]  /*0000*/  LDC R1, c[0x0][0x37c] ;  /* 0x0000df00ff017b82 */ /* 0x000e620000000800 */
[----:B------:R-:W2:Y:S01]  /*0010*/  S2R R57, SR_TID.X ;  /* 0x0000000000397919 */ /* 0x000ea20000002100 */
[----:B------:R-:W3:Y:S01]  /*0020*/  LDCU.64 UR8, c[0x0][0x890] ;  /* 0x00011200ff0877ac */ /* 0x000ee20008000a00 */
[----:B------:R-:W-:Y:S02]  /*0030*/  PRMT R45, RZ, 0x7610, R45 ;  /* 0x00007610ff2d7816 */ /* 0x000fe4000000002d */
[----:B------:R-:W-:Y:S01]  /*0040*/  ELECT P3, URZ, PT ;  /* 0x0000000000ff782f */ /* 0x000fe20003860000 */
[----:B---3--:R-:W-:-:S04]  /*0050*/  UISETP.NE.U32.AND UP0, UPT, UR8, URZ, UPT ;  /* 0x000000ff0800728c */ /* 0x008fc8000bf05070 */
[----:B------:R-:W-:Y:S01]  /*0060*/  UISETP.NE.AND.EX UP0, UPT, UR9, URZ, UPT, UP0 ;  /* 0x000000ff0900728c */ /* 0x000fe2000bf05300 */
[----:B--2---:R-:W-:-:S05]  /*0070*/  SHF.R.U32.HI R46, RZ, 0x5, R57 ;  /* 0x00000005ff2e7819 */ /* 0x004fca0000011639 */
[----:B------:R-:W2:Y:S02]  /*0080*/  SHFL.IDX PT, R0, R46, RZ, 0x1f ;  /* 0x00001fff2e007589 */ /* 0x000ea400000e0000 */
[----:B--2---:R-:W-:Y:S01]  /*0090*/  R2UR UR17, R0 ;  /* 0x00000000001172ca */ /* 0x004fe200000e0000 */
[----:B-1----:R-:W-:-:S14]  /*00a0*/  BRA.U UP0, `(.L_x_0) ;  /* 0x0000000100307547 */ /* 0x002fdc000b800000 */
[----:B------:R-:W1:Y:S02]  /*00b0*/  LDCU.64 UR4, c[0x0][0x888] ;  /* 0x00011100ff0477ac */ /* 0x000e640008000a00 */
[----:B-1----:R-:W-:-:S04]  /*00c0*/  UISETP.NE.U32.AND UP0, UPT, UR4, URZ, UPT ;  /* 0x000000ff0400728c */ /* 0x002fc8000bf05070 */
[----:B------:R-:W-:-:S09]  /*00d0*/  UISETP.NE.AND.EX UP0, UPT, UR5, URZ, UPT, UP0 ;  /* 0x000000ff0500728c */ /* 0x000fd2000bf05300 */
[----:B------:R-:W-:Y:S05]  /*00e0*/  BRA.U !UP0, `(.L_x_1) ;  /* 0x0000000108147547 */ /* 0x000fea000b800000 */
[----:B------:R-:W1:Y:S01]  /*00f0*/  LDC.64 R2, c[0x0][0x888] ;  /* 0x00022200ff027b82 */ /* 0x000e620000000a00 */
[----:B------:R-:W1:Y:S02]  /*0100*/  LDCU.64 UR4, c[0x0][0x358] ;  /* 0x00006b00ff0477ac */ /* 0x000e640008000a00 */
[----:B-1----:R1:W5:Y:S01]  /*0110*/  LDG.E R27, desc[UR4][R2.64] ;  /* 0x00000004021b7981 */ /* 0x002362000c1e1900 */
[----:B------:R-:W-:Y:S01]  /*0120*/  HFMA2 R45, -RZ, RZ, 0, 5.9604644775390625e-08 ;  /* 0x00000001ff2d7431 */ /* 0x000fe200000001ff */
[----:B------:R-:W-:Y:S05]  /*0130*/  BRA `(.L_x_0) ;  /* 0x00000000000c7947 */ /* 0x000fea0003800000 */
.L_x_1:
[----:B------:R-:W1:Y:S01]  /*0140*/  LDCU UR4, c[0x0][0x880] ;  /* 0x00011000ff0477ac */ /* 0x000e620008000800 */
[----:B------:R-:W-:Y:S01]  /*0150*/  HFMA2 R45, -RZ, RZ, 0, 5.9604644775390625e-08 ;  /* 0x00000001ff2d7431 */ /* 0x000fe200000001ff */
[----:B-1----:R-:W-:-:S07]  /*0160*/  MOV R27, UR4 ;  /* 0x00000004001b7c02 */ /* 0x002fce0008000f00 */
.L_x_0:
[----:B------:R-:W2:Y:S02]  /*0170*/  LDCU.64 UR4, c[0x0][0x8b0] ;  /* 0x00011600ff0477ac */ /* 0x000ea40008000a00 */
[----:B--2---:R-:W-:-:S04]  /*0180*/  UISETP.NE.U32.AND UP0, UPT, UR4, URZ, UPT ;  /* 0x000000ff0400728c */ /* 0x004fc8000bf05070 */
[----:B------:R-:W-:-:S09]  /*0190*/  UISETP.NE.AND.EX UP0, UPT, UR5, URZ, UPT, UP0 ;  /* 0x000000ff0500728c */ /* 0x000fd2000bf05300 */
[----:B------:R-:W-:Y:S05]  /*01a0*/  BRA.U UP0, `(.L_x_2) ;  /* 0x0000000100287547 */ /* 0x000fea000b800000 */
[----:B------:R-:W2:Y:S02]  /*01b0*/  LDCU.64 UR4, c[0x0][0x8a8] ;  /* 0x00011500ff0477ac */ /* 0x000ea40008000a00 */
[----:B--2---:R-:W-:-:S04]  /*01c0*/  UISETP.NE.U32.AND UP0, UPT, UR4, URZ, UPT ;  /* 0x000000ff0400728c */ /* 0x004fc8000bf05070 */
[----:B------:R-:W-:-:S09]  /*01d0*/  UISETP.NE.AND.EX UP0, UPT, UR5, URZ, UPT, UP0 ;  /* 0x000000ff0500728c */ /* 0x000fd2000bf05300 */
[----:B------:R-:W-:Y:S05]  /*01e0*/  BRA.U !UP0, `(.L_x_3) ;  /* 0x0000000108107547 */ /* 0x000fea000b800000 */
[----:B------:R-:W2:Y:S01]  /*01f0*/  LDC.64 R24, c[0x0][0x8a8] ;  /* 0x00022a00ff187b82 */ /* 0x000ea20000000a00 */
[----:B------:R-:W2:Y:S02]  /*0200*/  LDCU.64 UR4, c[0x0][0x358] ;  /* 0x00006b00ff0477ac */ /* 0x000ea40008000a00 */
[----:B--2---:R2:W5:Y:S01]  /*0210*/  LDG.E R24, desc[UR4][R24.64] ;  /* 0x0000000418187981 */ /* 0x004562000c1e1900 */
[----:B------:R-:W-:Y:S05]  /*0220*/  BRA `(.L_x_2) ;  /* 0x0000000000087947 */ /* 0x000fea0003800000 */
.L_x_3:
[----:B------:R-:W2:Y:S02]  /*0230*/  LDCU UR4, c[0x0][0x8a0] ;  /* 0x00011400ff0477ac */ /* 0x000ea40008000800 */
[----:B--2---:R-:W-:Y:S02]  /*0240*/  MOV R24, UR4 ;  /* 0x0000000400187c02 */ /* 0x004fe40008000f00 */
.L_x_2:
[----:B------:R-:W-:Y:S01]  /*0250*/  IMAD.U32 R0, RZ, RZ, UR17 ;  /* 0x00000011ff007e24 */ /* 0x000fe2000f8e00ff */
[----:B------:R-:W-:Y:S04]  /*0260*/  BSSY.RECONVERGENT B0, `(.L_x_4) ;  /* 0x000000c000007945 */ /* 0x000fe80003800200 */
[C---:B------:R-:W-:Y:S02]  /*0270*/  ISETP.NE.OR P1, PT, R0.reuse, 0x1, !P3 ;  /* 0x000000010000780c */ /* 0x040fe40005f25670 */
[----:B------:R-:W-:-:S11]  /*0280*/  ISETP.NE.OR P0, PT, R0, 0x3, !P3 ;  /* 0x000000030000780c */ /* 0x000fd60005f05670 */
[----:B------:R-:W-:Y:S05]  /*0290*/  @P1 BRA `(.L_x_5) ;  /* 0x0000000000201947 */ /* 0x000fea0003800000 */
[----:B------:R-:W3:Y:S02]  /*02a0*/  LDCU.64 UR4, c[0x0][0x348] ;  /* 0x00006900ff0477ac */ /* 0x000ee40008000a00 */
[----:B---3--:R-:W-:Y:S02]  /*02b0*/  UIADD3 UR6, UP1, UPT, UR4, 0x80, URZ ;  /* 0x0000008004067890 */ /* 0x008fe4000ff3e0ff */
[----:B------:R-:W-:Y:S02]  /*02c0*/  UIADD3 UR4, UP0, UPT, UR4, 0x180, URZ ;  /* 0x0000018004047890 */ /* 0x000fe4000ff1e0ff */
[----:B------:R-:W-:Y:S02]  /*02d0*/  UIADD3.X UR7, UPT, UPT, URZ, UR5, URZ, UP1, !UPT ;  /* 0x00000005ff077290 */ /* 0x000fe40008ffe4ff */
[----:B------:R-:W-:-:S07]  /*02e0*/  UIADD3.X UR5, UPT, UPT, URZ, UR5, URZ, UP0, !UPT ;  /* 0x00000005ff057290 */ /* 0x000fce00087fe4ff */
[----:B------:R3:W-:Y:S02]  /*02f0*/  UTMACCTL.PF [UR6] ;  /* 0x00000000060079b9 */ /* 0x0007e40008040000 */
[----:B------:R3:W-:Y:S02]  /*0300*/  UTMACCTL.PF [UR4] ;  /* 0x00000000040079b9 */ /* 0x0007e40008040000 */
[----:B---3--:R-:W-:Y:S01]  /*0310*/  NOP ;  /* 0x0000000000007918 */ /* 0x008fe20000000000 */
.L_x_5:
[----:B------:R-:W-:Y:S05]  /*0320*/  BSYNC.RECONVERGENT B0 ;  /* 0x0000000000007941 */ /* 0x000fea0003800200 */
.L_x_4:
[----:B------:R-:W-:Y:S04]  /*0330*/  BSSY.RECONVERGENT B0, `(.L_x_6) ;  /* 0x000000a000007945 */ /* 0x000fe80003800200 */
        /* <DEDUP_REMOVED lines=9> */
.L_x_7:
[----:B------:R-:W-:Y:S05]  /*03d0*/  BSYNC.RECONVERGENT B0 ;  /* 0x0000000000007941 */ /* 0x000fea0003800200 */
.L_x_6:
[----:B------:R-:W3:Y:S01]  /*03e0*/  LDCU.64 UR4, c[0x0][0x888] ;  /* 0x00011100ff0477ac */ /* 0x000ee20008000a00 */
[----:B------:R-:W-:Y:S02]  /*03f0*/  UISETP.EQ.U32.AND UP1, UPT, UR8, URZ, UPT ;  /* 0x000000ff0800728c */ /* 0x000fe4000bf22070 */
[----:B------:R-:W-:Y:S02]  /*0400*/  UPLOP3.LUT UP3, UPT, UPT, UPT, UPT, 0x80, 0x8 ;  /* 0x000000000008789c */ /* 0x000fe40003f6f070 */
[----:B---3--:R-:W-:-:S04]  /*0410*/  UISETP.NE.U32.AND UP0, UPT, UR4, URZ, UPT ;  /* 0x000000ff0400728c */ /* 0x008fc8000bf05070 */
[----:B------:R-:W-:-:S04]  /*0420*/  UISETP.NE.AND.EX UP0, UPT, UR5, URZ, UPT, UP0 ;  /* 0x000000ff0500728c */ /* 0x000fc8000bf05300 */
[----:B------:R-:W-:-:S04]  /*0430*/  UISETP.EQ.OR.EX UP2, UPT, UR9, URZ, !UP0, UP1 ;  /* 0x000000ff0900728c */ /* 0x000fc8000c742710 */
[----:B------:R-:W-:-:S06]  /*0440*/  UP2UR UR4, UPR, URZ, 0x4 ;  /* 0x00000004ff047883 */ /* 0x000fcc0008000000 */
[----:B------:R-:W-:Y:S01]  /*0450*/  MOV R49, UR4 ;  /* 0x0000000400317c02 */ /* 0x000fe20008000f00 */
[----:B------:R-:W-:Y:S06]  /*0460*/  BRA.U !UP2, `(.L_x_8) ;  /* 0x000000010a207547 */ /* 0x000fec000b800000 */
[----:B------:R-:W-:Y:S01]  /*0470*/  UISETP.NE.U32.AND UP1, UPT, UR8, URZ, UPT ;  /* 0x000000ff0800728c */ /* 0x000fe2000bf25070 */
[----:B-----5:R-:W-:Y:S01]  /*0480*/  FSETP.NEU.AND P0, PT, R27, RZ, PT ;  /* 0x000000ff1b00720b */ /* 0x020fe20003f0d000 */
[----:B------:R-:W-:Y:S02]  /*0490*/  USEL UR4, URZ, 0xffffffff, UP0 ;  /* 0xffffffffff047887 */ /* 0x000fe40008000000 */
[----:B------:R-:W-:-:S10]  /*04a0*/  UISETP.NE.AND.EX UP1, UPT, UR9, URZ, UPT, UP1 ;  /* 0x000000ff0900728c */ /* 0x000fd4000bf25310 */
[----:B------:R-:W-:Y:S01]  /*04b0*/  VOTEU.ANY UP0, P0 ;  /* 0x0000000000ff7886 */ /* 0x000fe20000000100 */
[----:B------:R-:W-:-:S04]  /*04c0*/  @!UP1 USEL UR4, URZ, 0xffffffff, UP0 ;  /* 0xffffffffff049887 */ /* 0x000fc80008000000 */
[----:B------:R-:W-:-:S04]  /*04d0*/  ULOP3.LUT UR4, UR4, 0x1, URZ, 0xc0, !UPT ;  /* 0x0000000104047892 */ /* 0x000fc8000f8ec0ff */
[----:B------:R-:W-:-:S11]  /*04e0*/  UISETP.NE.U32.AND UP3, UPT, UR4, 0x1, UPT ;  /* 0x000000010400788c */ /* 0x000fd6000bf65070 */
.L_x_8:
[----:B-1----:R-:W1:Y:S01]  /*04f0*/  SHFL.IDX PT, R2, R46, RZ, 0x1f ;  /* 0x00001fff2e027589 */ /* 0x002e6200000e0000 */
[----:B------:R-:W-:-:S04]  /*0500*/  UISETP.NE.AND UP0, UPT, UR17, 0x2, UPT ;  /* 0x000000021100788c */ /* 0x000fc8000bf05270 */
[----:B------:R-:W-:Y:S01]  /*0510*/  USEL UR48, URZ, 0x1, UP0 ;  /* 0x00000001ff307887 */ /* 0x000fe20008000000 */
[----:B-1----:R-:W-:-:S13]  /*0520*/  ISETP.NE.AND P0, PT, R2, RZ, PT ;  /* 0x000000ff0200720c */ /* 0x002fda0003f05270 */
[----:B------:R-:W-:Y:S05]  /*0530*/  @P0 BRA `(.L_x_9) ;  /* 0x0000000000cc0947 */ /* 0x000fea0003800000 */
[----:B------:R-:W-:Y:S01]  /*0540*/  ELECT P0, URZ, PT ;  /* 0x0000000000ff782f */ /* 0x000fe20003800000 */
[----:B------:R-:W-:-:S12]  /*0550*/  BSSY.RECONVERGENT B0, `(.L_x_9) ;  /* 0x0000031000007945 */ /* 0x000fd80003800200 */
[----:B------:R-:W-:Y:S05]  /*0560*/  @!P0 BRA `(.L_x_10) ;  /* 0x0000000000bc8947 */ /* 0x000fea0003800000 */
[----:B------:R-:W1:Y:S01]  /*0570*/  S2UR UR4, SR_CgaCtaId ;  /* 0x00000000000479c3 */ /* 0x000e620000008800 */
[----:B------:R-:W-:Y:S01]  /*0580*/  UMOV UR5, 0x400 ;  /* 0x0000040000057882 */ /* 0x000fe20000000000 */
[----:B------:R-:W-:Y:S01]  /*0590*/  UMOV UR8, 0x1 ;  /* 0x0000000100087882 */ /* 0x000fe20000000000 */
[----:B------:R-:W-:Y:S01]  /*05a0*/  UMOV UR6, 0x2 ;  /* 0x0000000200067882 */ /* 0x000fe20000000000 */
[----:B------:R-:W-:-:S04]  /*05b0*/  UIADD3 UR8, UPT, UPT, -UR8, 0x100000, URZ ;  /* 0x0010000008087890 */ /* 0x000fc8000fffe1ff */
[----:B------:R-:W-:Y:S02]  /*05c0*/  USHF.L.U32 UR9, UR8, 0xb, URZ ;  /* 0x0000000b08097899 */ /* 0x000fe400080006ff */
[----:B------:R-:W-:Y:S02]  /*05d0*/  USHF.L.U32 UR8, UR8, 0x1, URZ ;  /* 0x0000000108087899 */ /* 0x000fe400080006ff */
[----:B------:R-:W-:-:S04]  /*05e0*/  UIADD3 UR6, UPT, UPT, -UR6, 0x100000, URZ ;  /* 0x0010000006067890 */ /* 0x000fc8000fffe1ff */
[----:B------:R-:W-:Y:S02]  /*05f0*/  USHF.L.U32 UR7, UR6, 0xb, URZ ;  /* 0x0000000b06077899 */ /* 0x000fe400080006ff */
[----:B------:R-:W-:Y:S02]  /*0600*/  USHF.L.U32 UR6, UR6, 0x1, URZ ;  /* 0x0000000106067899 */ /* 0x000fe400080006ff */
[----:B-1----:R-:W-:Y:S01]  /*0610*/  ULEA UR4, UR4, UR5, 0x18 ;  /* 0x0000000504047291 */ /* 0x002fe2000f8ec0ff */
[----:B------:R-:W1:Y:S11]  /*0620*/  FENCE.VIEW.ASYNC.S ;  /* 0x00000000000073c6 */ /* 0x000e760000000000 */
[----:B-1----:R1:W3:Y:S01]  /*0630*/  SYNCS.EXCH.64 URZ, [UR4], UR8 ;  /* 0x0000000804ff75b2 */ /* 0x0022e20008000100 */
[----:B------:R1:W4:Y:S01]  /*0640*/  SYNCS.EXCH.64 URZ, [UR4+0x88], UR6 ;  /* 0x0000880604ff75b2 */ /* 0x0003220008000100 */
[----:B------:R1:W1:Y:S01]  /*0650*/  SYNCS.EXCH.64 URZ, [UR4+0x8], UR8 ;  /* 0x0000080804ff75b2 */ /* 0x0002620008000100 */
        /* <DEDUP_REMOVED lines=31> */
[----:B---34-:R-:W-:Y:S01]  /*0850*/  NOP ;  /* 0x0000000000007918 */ /* 0x018fe20000000000 */
.L_x_10:
[----:B-1----:R-:W-:Y:S05]  /*0860*/  BSYNC.RECONVERGENT B0 ;  /* 0x0000000000007941 */ /* 0x002fea0003800200 */
.L_x_9:
[----:B------:R-:W1:Y:S01]  /*0870*/  SHFL.IDX PT, R2, R46, RZ, 0x1f ;  /* 0x00001fff2e027589 */ /* 0x000e6200000e0000 */
[----:B------:R-:W-:Y:S01]  /*0880*/  NOP ;  /* 0x0000000000007918 */ /* 0x000fe20000000000 */
[----:B-1----:R-:W-:-:S13]  /*0890*/  ISETP.NE.AND P0, PT, R2, 0x1, PT ;  /* 0x000000010200780c */ /* 0x002fda0003f05270 */
[----:B------:R-:W-:Y:S05]  /*08a0*/  @P0 BRA `(.L_x_11) ;  /* 0x0000000000580947 */ /* 0x000fea0003800000 */
        /* <DEDUP_REMOVED lines=9> */
[----:B------:R-:W-:Y:S01]  /*0940*/  USHF.L.U32 UR6, UR6, 0x1, URZ ;  /* 0x0000000106067899 */ /* 0x000fe200080006ff */
[----:B------:R-:W-:Y:S01]  /*0950*/  ELECT P0, URZ, PT ;  /* 0x0000000000ff782f */ /* 0x000fe20003800000 */
[----:B-1----:R-:W-:Y:S01]  /*0960*/  ULEA UR4, UR4, UR5, 0x18 ;  /* 0x0000000504047291 */ /* 0x002fe2000f8ec0ff */
[----:B------:R-:W1:Y:S11]  /*0970*/  FENCE.VIEW.ASYNC.S ;  /* 0x00000000000073c6 */ /* 0x000e760000000000 */
[----:B-1----:R1:W3:Y:S01]  /*0980*/  SYNCS.EXCH.64 URZ, [UR4+0x110], UR8 ;  /* 0x0001100804ff75b2 */ /* 0x0022e20008000100 */
[----:B------:R1:W4:Y:S01]  /*0990*/  SYNCS.EXCH.64 URZ, [UR4+0x130], UR6 ;  /* 0x0001300604ff75b2 */ /* 0x0003220008000100 */
[----:B------:R1:W1:Y:S01]  /*09a0*/  SYNCS.EXCH.64 URZ, [UR4+0x118], UR8 ;  /* 0x0001180804ff75b2 */ /* 0x0002620008000100 */
[----:B------:R1:W1:Y:S01]  /*09b0*/  SYNCS.EXCH.64 URZ, [UR4+0x138], UR6 ;  /* 0x0001380604ff75b2 */ /* 0x0002620008000100 */
[----:B------:R1:W1:Y:S01]  /*09c0*/  SYNCS.EXCH.64 URZ, [UR4+0x120], UR8 ;  /* 0x0001200804ff75b2 */ /* 0x0002620008000100 */
[----:B------:R1:W1:Y:S01]  /*09d0*/  SYNCS.EXCH.64 URZ, [UR4+0x140], UR6 ;  /* 0x0001400604ff75b2 */ /* 0x0002620008000100 */
[----:B------:R1:W1:Y:S01]  /*09e0*/  SYNCS.EXCH.64 URZ, [UR4+0x128], UR8 ;  /* 0x0001280804ff75b2 */ /* 0x0002620008000100 */
[----:B------:R1:W1:Y:S01]  /*09f0*/  SYNCS.EXCH.64 URZ, [UR4+0x148], UR6 ;  /* 0x0001480604ff75b2 */ /* 0x0002620008000100 */
[----:B------:R-:W-:Y:S01]  /*0a00*/  NOP ;  /* 0x0000000000007918 */ /* 0x000fe20000000000 */
.L_x_11:
[----:B------:R-:W2:Y:S01]  /*0a10*/  SHFL.IDX PT, R2, R46, RZ, 0x1f ;  /* 0x00001fff2e027589 */ /* 0x000ea200000e0000 */
[----:B------:R-:W-:Y:S01]  /*0a20*/  NOP ;  /* 0x0000000000007918 */ /* 0x000fe20000000000 */
[----:B--2---:R-:W-:-:S13]  /*0a30*/  ISETP.NE.AND P0, PT, R2, 0x3, PT ;  /* 0x000000030200780c */ /* 0x004fda0003f05270 */
[----:B------:R-:W-:Y:S05]  /*0a40*/  @P0 BRA `(.L_x_12) ;  /* 0x0000000000300947 */ /* 0x000fea0003800000 */
[----:B-1----:R-:W1:Y:S01]  /*0a50*/  S2UR UR6, SR_CgaCtaId ;  /* 0x00000000000679c3 */ /* 0x002e620000008800 */
[----:B------:R-:W-:Y:S01]  /*0a60*/  UMOV UR4, 0x400 ;  /* 0x0000040000047882 */ /* 0x000fe20000000000 */
[----:B------:R-:W-:Y:S01]  /*0a70*/  UMOV UR5, 0x20 ;  /* 0x0000002000057882 */ /* 0x000fe20000000000 */
[----:B------:R-:W-:Y:S01]  /*0a80*/  ELECT P0, URZ, PT ;  /* 0x0000000000ff782f */ /* 0x000fe20003800000 */
[----:B-1----:R-:W-:Y:S02]  /*0a90*/  ULEA UR6, UR6, UR4, 0x18 ;  /* 0x0000000406067291 */ /* 0x002fe4000f8ec0ff */
[----:B------:R-:W-:-:S04]  /*0aa0*/  UIADD3 UR4, UPT, UPT, -UR5, 0x100000, URZ ;  /* 0x0010000005047890 */ /* 0x000fc8000fffe1ff */
[----:B------:R-:W-:Y:S02]  /*0ab0*/  USHF.L.U32 UR5, UR4, 0xb, URZ ;  /* 0x0000000b04057899 */ /* 0x000fe400080006ff */
[----:B------:R-:W-:Y:S01]  /*0ac0*/  USHF.L.U32 UR4, UR4, 0x1, URZ ;  /* 0x0000000104047899 */ /* 0x000fe200080006ff */
[----:B------:R-:W1:Y:S11]  /*0ad0*/  FENCE.VIEW.ASYNC.S ;  /* 0x00000000000073c6 */ /* 0x000e760000000000 */
[----:B-1----:R2:W1:Y:S01]  /*0ae0*/  SYNCS.EXCH.64 URZ, [UR6+0x150], UR4 ;  /* 0x0001500406ff75b2 */ /* 0x0024620008000100 */
[----:B------:R2:W1:Y:S02]  /*0af0*/  SYNCS.EXCH.64 URZ, [UR6+0x158], UR4 ;  /* 0x0001580406ff75b2 */ /* 0x0004640008000100 */
[----:B--2---:R-:W-:Y:S01]  /*0b00*/  NOP ;  /* 0x0000000000007918 */ /* 0x004fe20000000000 */
.L_x_12:
[----:B------:R-:W2:Y:S01]  /*0b10*/  SHFL.IDX PT, R2, R46, RZ, 0x1f ;  /* 0x00001fff2e027589 */ /* 0x000ea200000e0000 */
[----:B------:R-:W-:Y:S01]  /*0b20*/  NOP ;  /* 0x0000000000007918 */ /* 0x000fe20000000000 */
[----:B--2---:R-:W-:-:S13]  /*0b30*/  ISETP.NE.AND P0, PT, R2, 0x4, PT ;  /* 0x000000040200780c */ /* 0x004fda0003f05270 */
[----:B------:R-:W-:Y:S05]  /*0b40*/  @P0 BRA `(.L_x_13) ;  /* 0x00000000004c0947 */ /* 0x000fea0003800000 */
[----:B-1----:R-:W1:Y:S01]  /*0b50*/  S2UR UR6, SR_CgaCtaId ;  /* 0x00000000000679c3 */ /* 0x002e620000008800 */
[----:B------:R-:W-:Y:S01]  /*0b60*/  UMOV UR4, 0x1e0 ;  /* 0x000001e000047882 */ /* 0x000fe20000000000 */
[----:B------:R-:W-:Y:S01]  /*0b70*/  UMOV UR5, 0x400 ;  /* 0x0000040000057882 */ /* 0x000fe20000000000 */
[----:B------:R-:W-:Y:S01]  /*0b80*/  USEL UR4, UR4, 0x1a0, UP3 ;  /* 0x000001a004047887 */ /* 0x000fe20009800000 */
[----:B------:R-:W-:Y:S01]  /*0b90*/  UMOV UR8, 0x1 ;  /* 0x0000000100087882 */ /* 0x000fe20000000000 */
[----:B------:R-:W-:Y:S01]  /*0ba0*/  ELECT P0, URZ, PT ;  /* 0x0000000000ff782f */ /* 0x000fe20003800000 */
[----:B------:R-:W-:-:S04]  /*0bb0*/  UIADD3 UR8, UPT, UPT, -UR8, 0x100000, URZ ;  /* 0x0010000008087890 */ /* 0x000fc8000fffe1ff */
[----:B------:R-:W-:Y:S02]  /*0bc0*/  USHF.L.U32 UR9, UR8, 0xb, URZ ;  /* 0x0000000b08097899 */ /* 0x000fe400080006ff */
[----:B------:R-:W-:Y:S02]  /*0bd0*/  USHF.L.U32 UR8, UR8, 0x1, URZ ;  /* 0x0000000108087899 */ /* 0x000fe400080006ff */
[----:B-1----:R-:W-:Y:S02]  /*0be0*/  ULEA UR6, UR6, UR5, 0x18 ;  /* 0x0000000506067291 */ /* 0x002fe4000f8ec0ff */
[----:B------:R-:W-:-:S04]  /*0bf0*/  UIADD3 UR4, UPT, UPT, -UR4, 0x100000, URZ ;  /* 0x0010000004047890 */ /* 0x000fc8000fffe1ff */
[----:B------:R-:W-:Y:S02]  /*0c00*/  USHF.L.U32 UR5, UR4, 0xb, URZ ;  /* 0x0000000b04057899 */ /* 0x000fe400080006ff */
[----:B------:R-:W-:Y:S01]  /*0c10*/  USHF.L.U32 UR4, UR4, 0x1, URZ ;  /* 0x0000000104047899 */ /* 0x000fe200080006ff */
[----:B------:R-:W1:Y:S03]  /*0c20*/  FENCE.VIEW.ASYNC.S ;  /* 0x00000000000073c6 */ /* 0x000e660000000000 */
[----:B-1----:R2:W1:Y:S08]  /*0c30*/  SYNCS.EXCH.64 URZ, [UR6+0x160], UR8 ;  /* 0x0001600806ff75b2 */ /* 0x0024700008000100 */
[----:B------:R2:W1:Y:S01]  /*0c40*/  SYNCS.EXCH.64 URZ, [UR6+0x170], UR4 ;  /* 0x0001700406ff75b2 */ /* 0x0004620008000100 */
[----:B------:R2:W1:Y:S01]  /*0c50*/  SYNCS.EXCH.64 URZ, [UR6+0x168], UR8 ;  /* 0x0001680806ff75b2 */ /* 0x0004620008000100 */
[----:B------:R2:W1:Y:S02]  /*0c60*/  SYNCS.EXCH.64 URZ, [UR6+0x178], UR4 ;  /* 0x0001780406ff75b2 */ /* 0x0004640008000100 */
[----:B--2---:R-:W-:Y:S01]  /*0c70*/  NOP ;  /* 0x0000000000007918 */ /* 0x004fe20000000000 */
.L_x_13:
[----:B------:R-:W2:Y:S01]  /*0c80*/  SHFL.IDX PT, R2, R46, RZ, 0x1f ;  /* 0x00001fff2e027589 */ /* 0x000ea200000e0000 */
[----:B------:R-:W-:Y:S01]  /*0c90*/  NOP ;  /* 0x0000000000007918 */ /* 0x000fe20000000000 */
[----:B--2---:R-:W-:-:S13]  /*0ca0*/  ISETP.NE.AND P0, PT, R2, 0x5, PT ;  /* 0x000000050200780c */ /* 0x004fda0003f05270 */
[----:B------:R-:W-:Y:S05]  /*0cb0*/  @P0 BRA `(.L_x_14) ;  /* 0x0000000000580947 */ /* 0x000fea0003800000 */
[----:B-1----:R-:W1:Y:S01]  /*0cc0*/  S2UR UR4, SR_CgaCtaId ;  /* 0x00000000000479c3 */ /* 0x002e620000008800 */
        /* <DEDUP_REMOVED lines=12> */
[----:B-1----:R2:W1:Y:S01]  /*0d90*/  SYNCS.EXCH.64 URZ, [UR4+0x180], UR8 ;  /* 0x0001800804ff75b2 */ /* 0x0024620008000100 */
[----:B------:R2:W1:Y:S01]  /*0da0*/  SYNCS.EXCH.64 URZ, [UR4+0x1a0], UR6 ;  /* 0x0001a00604ff75b2 */ /* 0x0004620008000100 */
[----:B------:R2:W1:Y:S01]  /*0db0*/  SYNCS.EXCH.64 URZ, [UR4+0x188], UR8 ;  /* 0x0001880804ff75b2 */ /* 0x0004620008000100 */
[----:B------:R2:W1:Y:S01]  /*0dc0*/  SYNCS.EXCH.64 URZ, [UR4+0x1a8], UR6 ;  /* 0x0001a80604ff75b2 */ /* 0x0004620008000100 */
[----:B------:R2:W1:Y:S01]  /*0dd0*/  SYNCS.EXCH.64 URZ, [UR4+0x190], UR8 ;  /* 0x0001900804ff75b2 */ /* 0x0004620008000100 */
[----:B------:R2:W1:Y:S01]  /*0de0*/  SYNCS.EXCH.64 URZ, [UR4+0x1b0], UR6 ;  /* 0x0001b00604ff75b2 */ /* 0x0004620008000100 */
[----:B------:R2:W1:Y:S01]  /*0df0*/  SYNCS.EXCH.64 URZ, [UR4+0x198], UR8 ;  /* 0x0001980804ff75b2 */ /* 0x0004620008000100 */
[----:B------:R2:W1:Y:S02]  /*0e00*/  SYNCS.EXCH.64 URZ, [UR4+0x1b8], UR6 ;  /* 0x0001b80604ff75b2 */ /* 0x0004640008000100 */
[----:B--2---:R-:W-:Y:S01]  /*0e10*/  NOP ;  /* 0x0000000000007918 */ /* 0x004fe20000000000 */
.L_x_14:
[----:B------:R-:W2:Y:S01]  /*0e20*/  SHFL.IDX PT, R2, R46, RZ, 0x1f ;  /* 0x00001fff2e027589 */ /* 0x000ea200000e0000 */
[----:B------:R-:W-:Y:S01]  /*0e30*/  NOP ;  /* 0x0000000000007918 */ /* 0x000fe20000000000 */
[----:B--2---:R-:W-:-:S13]  /*0e40*/  ISETP.NE.AND P0, PT, R2, 0x3, PT ;  /* 0x000000030200780c */ /* 0x004fda0003f05270 */
[----:B------:R-:W-:Y:S05]  /*0e50*/  @P0 BRA `(.L_x_15) ;  /* 0x0000000000380947 */ /* 0x000fea0003800000 */
[----:B------:R-:W2:Y:S01]  /*0e60*/  S2UR UR5, SR_CgaCtaId ;  /* 0x00000000000579c3 */ /* 0x000ea20000008800 */
[----:B-1----:R-:W-:Y:S01]  /*0e70*/  UMOV UR4, 0x400 ;  /* 0x0000040000047882 */ /* 0x002fe20000000000 */
[----:B------:R-:W-:Y:S01]  /*0e80*/  UMOV UR6, 0x20 ;  /* 0x0000002000067882 */ /* 0x000fe20000000000 */
[----:B------:R-:W-:Y:S01]  /*0e90*/  ELECT P0, URZ, PT ;  /* 0x0000000000ff782f */ /* 0x000fe20003800000 */
[----:B------:R-:W-:-:S04]  /*0ea0*/  UIADD3 UR6, UPT, UPT, -UR6, 0x100000, URZ ;  /* 0x0010000006067890 */ /* 0x000fc8000fffe1ff */
[----:B------:R-:W-:Y:S02]  /*0eb0*/  USHF.L.U32 UR7, UR6, 0xb, URZ ;  /* 0x0000000b06077899 */ /* 0x000fe400080006ff */
[----:B------:R-:W-:Y:S02]  /*0ec0*/  USHF.L.U32 UR6, UR6, 0x1, URZ ;  /* 0x0000000106067899 */ /* 0x000fe400080006ff */
[----:B--2---:R-:W-:Y:S01]  /*0ed0*/  ULEA UR4, UR5, UR4, 0x18 ;  /* 0x0000000405047291 */ /* 0x004fe2000f8ec0ff */
[----:B------:R-:W1:Y:S11]  /*0ee0*/  FENCE.VIEW.ASYNC.S ;  /* 0x00000000000073c6 */ /* 0x000e760000000000 */
[----:B-1----:R2:W1:Y:S01]  /*0ef0*/  SYNCS.EXCH.64 URZ, [UR4+0x1c0], UR6 ;  /* 0x0001c00604ff75b2 */ /* 0x0024620008000100 */
[----:B------:R2:W1:Y:S01]  /*0f00*/  SYNCS.EXCH.64 URZ, [UR4+0x1d0], UR6 ;  /* 0x0001d00604ff75b2 */ /* 0x0004620008000100 */
[----:B------:R2:W1:Y:S01]  /*0f10*/  SYNCS.EXCH.64 URZ, [UR4+0x1c8], UR6 ;  /* 0x0001c80604ff75b2 */ /* 0x0004620008000100 */
[----:B------:R2:W1:Y:S02]  /*0f20*/  SYNCS.EXCH.64 URZ, [UR4+0x1d8], UR6 ;  /* 0x0001d80604ff75b2 */ /* 0x0004640008000100 */
[----:B--2---:R-:W-:Y:S01]  /*0f30*/  NOP ;  /* 0x0000000000007918 */ /* 0x004fe20000000000 */
.L_x_15:
[----:B-1----:R-:W1:Y:S01]  /*0f40*/  LDCU UR4, c[0x0][0x36c] ;  /* 0x00006d80ff0477ac */ /* 0x002e620008000800 */
[----:B------:R-:W-:Y:S01]  /*0f50*/  ISETP.NE.OR P3, PT, R0, 0x2, !P3 ;  /* 0x000000020000780c */ /* 0x000fe20005f65670 */
[----:B------:R-:W-:Y:S01]  /*0f60*/  NOP ;  /* 0x0000000000007918 */ /* 0x000fe20000000000 */
[----:B------:R-:W-:Y:S01]  /*0f70*/  LOP3.LUT R0, R57, 0x1f, RZ, 0xc0, !PT ;  /* 0x0000001f39007812 */ /* 0x000fe200078ec0ff */
[----:B------:R-:W-:Y:S02]  /*0f80*/  UISETP.NE.AND UP4, UPT, UR17, URZ, UPT ;  /* 0x000000ff1100728c */ /* 0x000fe4000bf85270 */
[----:B-1----:R-:W-:-:S09]  /*0f90*/  UISETP.EQ.U32.AND UP5, UPT, UR4, 0x1, UPT ;  /* 0x000000010400788c */ /* 0x002fd2000bfa2070 */
[----:B------:R-:W-:Y:S05]  /*0fa0*/  BRA.U !UP5, `(.L_x_16) ;  /* 0x000000010d087547 */ /* 0x000fea000b800000 */
[----:B---34-:R-:W-:Y:S01]  /*0fb0*/  UCGABAR_ARV ;  /* 0x00000000000079c7 */ /* 0x018fe20008000000 */
[----:B------:R-:W-:Y:S05]  /*0fc0*/  BRA `(.L_x_17) ;  /* 0x0000000000047947 */ /* 0x000fea0003800000 */
.L_x_16:
[----:B---34-:R-:W-:Y:S01]  /*0fd0*/  NOP ;  /* 0x0000000000007918 */ /* 0x018fe20000000000 */
.L_x_17:
[----:B------:R-:W1:Y:S01]  /*0fe0*/  S2UR UR7, SR_CTAID.X ;  /* 0x00000000000779c3 */ /* 0x000e620000002500 */
[----:B------:R-:W-:-:S05]  /*0ff0*/  CS2R.32 R48, SR_CgaSize ;  /* 0x0000000000307805 */ /* 0x000fca0000008a00 */
[----:B------:R-:W-:-:S05]  /*1000*/  IMAD R48, R48, -0xa0, RZ ;  /* 0xffffff6030307824 */ /* 0x000fca00078e02ff */
[----:B------:R-:W-:-:S14]  /*1010*/  R2UR UR5, R48 ;  /* 0x00000000300572ca */ /* 0x000fdc00000e0000 */
[----:B------:R-:W2:Y:S01]  /*1020*/  LDCU UR5, c[0x0][UR5+0x2b0] ;  /* 0x00005600050577ac */ /* 0x000ea20008000800 */
[----:B------:R-:W-:-:S05]  /*1030*/  CS2R.32 R48, SR_CgaSize ;  /* 0x0000000000307805 */ /* 0x000fca0000008a00 */
[----:B------:R-:W-:-:S05]  /*1040*/  IMAD R48, R48, -0xa0, RZ ;  /* 0xffffff6030307824 */ /* 0x000fca00078e02ff */
[----:B------:R-:W-:-:S14]  /*1050*/  R2UR UR4, R48 ;  /* 0x00000000300472ca */ /* 0x000fdc00000e0000 */
[----:B------:R-:W3:Y:S01]  /*1060*/  LDCU UR4, c[0x0][UR4+0x2b4] ;  /* 0x00005680040477ac */ /* 0x000ee20008000800 */
[----:B------:R-:W4:Y:S01]  /*1070*/  S2UR UR8, SR_CTAID.Y ;  /* 0x00000000000879c3 */ /* 0x000f220000002600 */
[----:B------:R-:W-:-:S05]  /*1080*/  CS2R.32 R48, SR_CgaSize ;  /* 0x0000000000307805 */ /* 0x000fca0000008a00 */
[----:B------:R-:W-:-:S05]  /*1090*/  IMAD R48, R48, -0xa0, RZ ;  /* 0xffffff6030307824 */ /* 0x000fca00078e02ff */
[----:B------:R-:W-:-:S14]  /*10a0*/  R2UR UR9, R48 ;  /* 0x00000000300972ca */ /* 0x000fdc00000e0000 */
[----:B------:R-:W3:Y:S01]  /*10b0*/  LDCU UR9, c[0x0][UR9+0x2a0] ;  /* 0x00005400090977ac */ /* 0x000ee20008000800 */
[----:B------:R-:W-:-:S05]  /*10c0*/  CS2R.32 R48, SR_CgaSize ;  /* 0x0000000000307805 */ /* 0x000fca0000008a00 */
[----:B------:R-:W-:-:S05]  /*10d0*/  IMAD R48, R48, -0xa0, RZ ;  /* 0xffffff6030307824 */ /* 0x000fca00078e02ff */
[----:B------:R-:W-:-:S14]  /*10e0*/  R2UR UR10, R48 ;  /* 0x00000000300a72ca */ /* 0x000fdc00000e0000 */
[----:B------:R-:W3:Y:S01]  /*10f0*/  LDCU UR10, c[0x0][UR10+0x2a4] ;  /* 0x000054800a0a77ac */ /* 0x000ee20008000800 */
[----:B------:R-:W3:Y:S01]  /*1100*/  S2UR UR11, SR_CgaCtaId ;  /* 0x00000000000b79c3 */ /* 0x000ee20000008800 */
[----:B------:R-:W3:Y:S01]  /*1110*/  LDCU UR21, c[0x0][0xb24] ;  /* 0x00016480ff1577ac */ /* 0x000ee20008000800 */
[----:B------:R-:W3:Y:S01]  /*1120*/  LDCU UR42, c[0x0][0xb24] ;  /* 0x00016480ff2a77ac */ /* 0x000ee20008000800 */
[----:B-1----:R-:W-:-:S05]  /*1130*/  I2FP.F32.U32 R3, UR7 ;  /* 0x0000000700037c45 */ /* 0x002fca0008201000 */
[----:B------:R-:W1:Y:S01]  /*1140*/  S2UR UR36, SR_CTAID.Z ;  /* 0x00000000002479c3 */ /* 0x000e620000002700 */
[----:B------:R-:W1:Y:S01]  /*1150*/  LDCU UR27, c[0x0][0xb30] ;  /* 0x00016600ff1b77ac */ /* 0x000e620008000800 */
[----:B--2---:R-:W-:Y:S01]  /*1160*/  FMUL R3, R3, UR5 ;  /* 0x0000000503037c20 */ /* 0x004fe20008400000 */
[----:B------:R-:W-:Y:S01]  /*1170*/  UMOV UR16, UR7 ;  /* 0x0000000700107c82 */ /* 0x000fe20008000000 */
[----:B----4-:R-:W-:Y:S01]  /*1180*/  I2FP.F32.U32 R2, UR8 ;  /* 0x0000000800027c45 */ /* 0x010fe20008201000 */
[----:B------:R-:W-:-:S03]  /*1190*/  UMOV UR20, UR8 ;  /* 0x0000000800147c82 */ /* 0x000fc60008000000 */
[----:B------:R-:W2:Y:S01]  /*11a0*/  F2I.U32.TRUNC.NTZ R3, R3 ;  /* 0x0000000300037305 */ /* 0x000ea2000020f000 */
[----:B---3--:R-:W-:Y:S01]  /*11b0*/  UISETP.GE.AND UP2, UPT, UR21, 0x1, UPT ;  /* 0x000000011500788c */ /* 0x008fe2000bf46270 */
[----:B------:R-:W-:Y:S01]  /*11c0*/  FMUL R2, R2, UR4 ;  /* 0x0000000402027c20 */ /* 0x000fe20008400000 */
[----:B------:R-:W-:-:S05]  /*11d0*/  USHF.L.U32 UR28, UR11, 0xa, URZ ;  /* 0x0000000a0b1c7899 */ /* 0x000fca00080006ff */
[----:B------:R-:W3:Y:S01]  /*11e0*/  F2I.U32.TRUNC.NTZ R2, R2 ;  /* 0x0000000200027305 */ /* 0x000ee2000020f000 */
[----:B--2---:R-:W-:Y:S02]  /*11f0*/  R2UR UR4, R3 ;  /* 0x00000000030472ca */ /* 0x004fe400000e0000 */
[----:B---3--:R-:W-:Y:S02]  /*1200*/  R2UR UR6, R2 ;  /* 0x00000000020672ca */ /* 0x008fe400000e0000 */
[----:B------:R-:W-:-:S09]  /*1210*/  PRMT R2, RZ, 0x7610, R2 ;  /* 0x00007610ff027816 */ /* 0x000fd20000000002 */
[----:B------:R-:W-:-:S04]  /*1220*/  UIADD3 UR5, UPT, UPT, -UR4, URZ, URZ ;  /* 0x000000ff04057290 */ /* 0x000fc8000fffe1ff */
[----:B------:R-:W-:Y:S02]  /*1230*/  UIMAD UR5, UR9, UR5, UR7 ;  /* 0x00000005090572a4 */ /* 0x000fe4000f8e0207 */
[----:B------:R-:W-:-:S04]  /*1240*/  UIADD3 UR4, UPT, UPT, -UR6, URZ, URZ ;  /* 0x000000ff06047290 */ /* 0x000fc8000fffe1ff */
[----:B------:R-:W-:Y:S01]  /*1250*/  IMAD.U32 R48, RZ, RZ, UR5 ;  /* 0x00000005ff307e24 */ /* 0x000fe2000f8e00ff */
[----:B------:R-:W-:-:S06]  /*1260*/  UIMAD UR4, UR10, UR4, UR8 ;  /* 0x000000040a0472a4 */ /* 0x000fcc000f8e0208 */
[----:B------:R-:W-:Y:S01]  /*1270*/  IMAD.U32 R47, RZ, RZ, UR4 ;  /* 0x00000004ff2f7e24 */ /* 0x000fe2000f8e00ff */
[----:B-1----:R-:W-:Y:S06]  /*1280*/  BRA.U UP4, `(.L_x_18) ;  /* 0x00000001042c7547 */ /* 0x002fec000b800000 */
[----:B------:R-:W-:Y:S02]  /*1290*/  R2UR UR5, R47 ;  /* 0x000000002f0572ca */ /* 0x000fe400000e0000 */
[----:B------:R-:W-:-:S11]  /*12a0*/  R2UR UR4, R48 ;  /* 0x00000000300472ca */ /* 0x000fd600000e0000 */
[----:B------:R-:W-:Y:S02]  /*12b0*/  UISETP.NE.AND UP0, UPT, UR5, URZ, UPT ;  /* 0x000000ff0500728c */ /* 0x000fe4000bf05270 */
[----:B------:R-:W-:Y:S02]  /*12c0*/  UISETP.NE.AND UP1, UPT, UR5, 0x1, UPT ;  /* 0x000000010500788c */ /* 0x000fe4000bf25270 */
[----:B------:R-:W-:-:S04]  /*12d0*/  UISETP.EQ.OR UP0, UPT, UR4, URZ, !UP0 ;  /* 0x000000ff0400728c */ /* 0x000fc8000c702670 */
[----:B------:R-:W-:Y:S02]  /*12e0*/  USEL UR5, URZ, 0x1, !UP0 ;  /* 0x00000001ff057887 */ /* 0x000fe4000c000000 */
[----:B------:R-:W-:Y:S02]  /*12f0*/  UISETP.NE.AND UP0, UPT, UR4, URZ, UPT ;  /* 0x000000ff0400728c */ /* 0x000fe4000bf05270 */
[----:B------:R-:W-:-:S04]  /*1300*/  USEL UR4, URZ, 0x2, UP1 ;  /* 0x00000002ff047887 */ /* 0x000fc80008800000 */
[----:B------:R-:W-:-:S04]  /*1310*/  USEL UR4, UR4, 0x2, UP0 ;  /* 0x0000000204047887 */ /* 0x000fc80008000000 */
[----:B------:R-:W-:-:S06]  /*1320*/  UIADD3 UR4, UPT, UPT, UR5, UR4, URZ ;  /* 0x0000000405047290 */ /* 0x000fcc000fffe0ff */
[----:B------:R-:W-:Y:S02]  /*1330*/  IMAD.U32 R2, RZ, RZ, UR4 ;  /* 0x00000004ff027e24 */ /* 0x000fe4000f8e00ff */
.L_x_18:
[----:B------:R-:W-:Y:S05]  /*1340*/  BRA.U !UP2, `(.L_x_19) ;  /* 0x000000010ad47547 */ /* 0x000fea000b800000 */
[----:B------:R-:W1:Y:S01]  /*1350*/  LDCU.128 UR12, c[0x0][0xb10] ;  /* 0x00016200ff0c77ac */ /* 0x000e620008000c00 */
[----:B------:R-:W2:Y:S01]  /*1360*/  LDCU UR6, c[0x0][0x370] ;  /* 0x00006e00ff0677ac */ /* 0x000ea20008000800 */
[----:B------:R-:W3:Y:S01]  /*1370*/  LDCU UR5, c[0x0][0x374] ;  /* 0x00006e80ff0577ac */ /* 0x000ee20008000800 */
[----:B------:R-:W4:Y:S01]  /*1380*/  LDCU UR26, c[0x0][0xb0c] ;  /* 0x00016180ff1a77ac */ /* 0x000f220008000800 */
[----:B------:R-:W4:Y:S01]  /*1390*/  LDCU UR4, c[0x0][0xb20] ;  /* 0x00016400ff0477ac */ /* 0x000f220008000800 */
[----:B------:R-:W4:Y:S01]  /*13a0*/  LDCU.64 UR8, c[0x0][0xb28] ;  /* 0x00016500ff0877ac */ /* 0x000f220008000a00 */
[----:B-1----:R-:W-:Y:S02]  /*13b0*/  UISETP.NE.AND UP0, UPT, UR14, 0x1, UPT ;  /* 0x000000010e00788c */ /* 0x002fe4000bf05270 */
[----:B---3--:R-:W-:Y:S02]  /*13c0*/  UIMAD.WIDE.U32 UR10, UR5, UR15, URZ ;  /* 0x0000000f050a72a5 */ /* 0x008fe4000f8e00ff */
[----:B--2---:R-:W-:-:S02]  /*13d0*/  UIMAD.WIDE.U32 UR22, UR6, UR12, URZ ;  /* 0x0000000c061672a5 */ /* 0x004fc4000f8e00ff */
[----:B----4-:R-:W-:Y:S02]  /*13e0*/  UISETP.NE.AND UP1, UPT, UR26, 0x1, UPT ;  /* 0x000000011a00788c */ /* 0x010fe4000bf25270 */
[----:B------:R-:W-:Y:S01]  /*13f0*/  UISETP.NE.AND UP2, UPT, UR21, 0x1, UPT ;  /* 0x000000011500788c */ /* 0x000fe2000bf45270 */
[----:B------:R-:W-:Y:S02]  /*1400*/  UMOV UR10, UR11 ;  /* 0x0000000b000a7c82 */ /* 0x000fe40008000000 */
[----:B------:R-:W-:Y:S01]  /*1410*/  UMOV UR22, UR23 ;  /* 0x0000001700167c82 */ /* 0x000fe20008000000 */
[----:B------:R-:W-:Y:S02]  /*1420*/  @UP0 USHF.R.U32.HI UR5, URZ, UR4, UR10 ;  /* 0x00000004ff050299 */ /* 0x000fe4000801160a */
[----:B------:R-:W-:Y:S02]  /*1430*/  UIMAD.WIDE.U32 UR24, UR20, UR15, URZ ;  /* 0x0000000f141872a5 */ /* 0x000fe4000f8e00ff */
[----:B------:R-:W-:-:S02]  /*1440*/  UIMAD.WIDE.U32 UR10, UR5, UR8, URZ ;  /* 0x00000008050a72a5 */ /* 0x000fc4000f8e00ff */
[----:B------:R-:W-:Y:S02]  /*1450*/  @UP1 USHF.R.U32.HI UR6, URZ, UR13, UR22 ;  /* 0x0000000dff061299 */ /* 0x000fe40008011616 */
[----:B------:R-:W-:Y:S02]  /*1460*/  UIMAD.WIDE.U32 UR18, UR16, UR12, URZ ;  /* 0x0000000c101272a5 */ /* 0x000fe4000f8e00ff */
[----:B------:R-:W-:Y:S01]  /*1470*/  UIMAD.WIDE.U32 UR22, UR6, UR8, URZ ;  /* 0x00000008061672a5 */ /* 0x000fe2000f8e00ff */
[----:B------:R-:W-:Y:S01]  /*1480*/  UMOV UR24, UR25 ;  /* 0x0000001900187c82 */ /* 0x000fe20008000000 */
[----:B------:R-:W-:Y:S01]  /*1490*/  UMOV UR10, UR11 ;  /* 0x0000000b000a7c82 */ /* 0x000fe20008000000 */
[----:B------:R-:W-:Y:S02]  /*14a0*/  USHF.R.U32.HI UR24, URZ, UR4, UR24 ;  /* 0x00000004ff187299 */ /* 0x000fe40008011618 */
[----:B------:R-:W-:Y:S02]  /*14b0*/  @UP2 USHF.R.U32.HI UR5, URZ, UR9, UR10 ;  /* 0x00000009ff052299 */ /* 0x000fe4000801160a */
[----:B------:R-:W-:Y:S01]  /*14c0*/  UMOV UR7, UR23 ;  /* 0x0000001700077c82 */ /* 0x000fe20008000000 */
[----:B------:R-:W-:Y:S01]  /*14d0*/  UMOV UR18, UR19 ;  /* 0x0000001300127c82 */ /* 0x000fe20008000000 */
[----:B------:R-:W-:-:S02]  /*14e0*/  @UP2 USHF.R.U32.HI UR6, URZ, UR9, UR7 ;  /* 0x00000009ff062299 */ /* 0x000fc40008011607 */
[----:B------:R-:W-:Y:S02]  /*14f0*/  USHF.R.U32.HI UR18, URZ, UR13, UR18 ;  /* 0x0000000dff127299 */ /* 0x000fe40008011612 */
[----:B------:R-:W-:Y:S02]  /*1500*/  USEL UR4, UR20, UR24, !UP0 ;  /* 0x0000001814047287 */ /* 0x000fe4000c000000 */
[----:B------:R-:W-:Y:S02]  /*1510*/  UIMAD UR7, UR5, UR21, URZ ;  /* 0x00000015050772a4 */ /* 0x000fe4000f8e02ff */
[----:B------:R-:W-:Y:S02]  /*1520*/  USEL UR5, UR16, UR18, !UP1 ;  /* 0x0000001210057287 */ /* 0x000fe4000c800000 */
[----:B------:R-:W-:Y:S02]  /*1530*/  UIMAD UR12, UR6, UR21, URZ ;  /* 0x00000015060c72a4 */ /* 0x000fe4000f8e02ff */
[----:B------:R-:W-:-:S02]  /*1540*/  UISETP.GE.AND UP0, UPT, UR4, UR7, UPT ;  /* 0x000000070400728c */ /* 0x000fc4000bf06270 */
[----:B------:R-:W-:Y:S02]  /*1550*/  UIMAD.WIDE.U32 UR10, UR4, UR8, URZ ;  /* 0x00000008040a72a5 */ /* 0x000fe4000f8e00ff */
[----:B------:R-:W-:Y:S02]  /*1560*/  UISETP.GE.OR UP0, UPT, UR5, UR12, UP0 ;  /* 0x0000000c0500728c */ /* 0x000fe40008706670 */
[----:B------:R-:W-:Y:S02]  /*1570*/  UIMAD.WIDE.U32 UR12, UR5, UR8, URZ ;  /* 0x00000008050c72a5 */ /* 0x000fe4000f8e00ff */
[----:B------:R-:W-:Y:S01]  /*1580*/  UIADD3 UR10, UPT, UPT, -UR4, URZ, URZ ;  /* 0x000000ff040a7290 */ /* 0x000fe2000fffe1ff */
[----:B------:R-:W-:Y:S01]  /*1590*/  UMOV UR8, UR11 ;  /* 0x0000000b00087c82 */ /* 0x000fe20008000000 */
[----:B------:R-:W-:Y:S02]  /*15a0*/  UIADD3 UR11, UPT, UPT, -UR5, URZ, URZ ;  /* 0x000000ff050b7290 */ /* 0x000fe4000fffe1ff */
[----:B------:R-:W-:-:S03]  /*15b0*/  USHF.R.U32.HI UR8, URZ, UR9, UR8 ;  /* 0x00000009ff087299 */ /* 0x000fc60008011608 */
[----:B------:R-:W-:Y:S01]  /*15c0*/  @!UP0 UMOV UR7, UR13 ;  /* 0x0000000d00078c82 */ /* 0x000fe20008000000 */
[----:B------:R-:W-:Y:S02]  /*15d0*/  UIMAD UR20, UR14, UR10, UR20 ;  /* 0x0000000a0e1472a4 */ /* 0x000fe4000f8e0214 */
[----:B------:R-:W-:Y:S02]  /*15e0*/  USEL UR8, UR4, UR8, !UP2 ;  /* 0x0000000804087287 */ /* 0x000fe4000d000000 */
[----:B------:R-:W-:Y:S02]  /*15f0*/  @!UP0 USHF.R.U32.HI UR7, URZ, UR9, UR7 ;  /* 0x00000009ff078299 */ /* 0x000fe40008011607 */
[----:B------:R-:W-:Y:S02]  /*1600*/  UIADD3 UR9, UPT, UPT, -UR8, URZ, URZ ;  /* 0x000000ff08097290 */ /* 0x000fe4000fffe1ff */
[----:B------:R-:W-:Y:S02]  /*1610*/  @!UP0 USEL UR7, UR5, UR7, !UP2 ;  /* 0x0000000705078287 */ /* 0x000fe4000d000000 */
[----:B------:R-:W-:-:S02]  /*1620*/  UIMAD UR9, UR21, UR9, UR4 ;  /* 0x00000009150972a4 */ /* 0x000fc4000f8e0204 */
[----:B------:R-:W-:Y:S02]  /*1630*/  @!UP0 UIADD3 UR8, UPT, UPT, UR8, -UR7, URZ ;  /* 0x8000000708088290 */ /* 0x000fe4000fffe0ff */
[----:B------:R-:W-:Y:S02]  /*1640*/  @!UP0 UIMAD UR6, UR9, UR6, UR7 ;  /* 0x00000006090682a4 */ /* 0x000fe4000f8e0207 */
[----:B------:R-:W-:Y:S02]  /*1650*/  @!UP0 UIMAD UR4, UR8, UR21, UR5 ;  /* 0x00000015080482a4 */ /* 0x000fe4000f8e0205 */
[----:B------:R-:W-:Y:S02]  /*1660*/  UIMAD UR16, UR26, UR11, UR16 ;  /* 0x0000000b1a1072a4 */ /* 0x000fe4000f8e0210 */
[----:B------:R-:W-:Y:S01]  /*1670*/  UIMAD UR20, UR4, UR14, UR20 ;  /* 0x0000000e041472a4 */ /* 0x000fe2000f8e0214 */
[----:B------:R-:W-:Y:S02]  /*1680*/  @!UP0 UMOV UR5, UR6 ;  /* 0x0000000600058c82 */ /* 0x000fe40008000000 */
[----:B------:R-:W-:-:S12]  /*1690*/  UIMAD UR16, UR5, UR26, UR16 ;  /* 0x0000001a051072a4 */ /* 0x000fd8000f8e0210 */
.L_x_19:
[----:B------:R-:W-:Y:S02]  /*16a0*/  UISETP.NE.AND UP1, UPT, UR27, 0x1, UPT ;  /* 0x000000011b00788c */ /* 0x000fe4000bf25270 */
[----:B------:R-:W-:Y:S02]  /*16b0*/  UISETP.NE.AND UP0, UPT, UR17, 0x2, UPT ;  /* 0x000000021100788c */ /* 0x000fe4000bf05270 */
[----:B------:R-:W-:-:S05]  /*16c0*/  ULOP3.LUT UR28, UR28, 0x400, URZ, 0xc0, !UPT ;  /* 0x000004001c1c7892 */ /* 0x000fca000f8ec0ff */
[----:B------:R-:W-:Y:S07]  /*16d0*/  BRA.U UP1, `(.L_x_20) ;  /* 0x0000000101447547 */ /* 0x000fee000b800000 */
[----:B------:R-:W1:Y:S01]  /*16e0*/  LDCU.128 UR8, c[0x0][0xb10] ;  /* 0x00016200ff0877ac */ /* 0x000e620008000c00 */
[----:B------:R-:W2:Y:S01]  /*16f0*/  LDCU UR12, c[0x0][0xb0c] ;  /* 0x00016180ff0c77ac */ /* 0x000ea20008000800 */
[----:B------:R-:W3:Y:S01]  /*1700*/  LDCU UR13, c[0x0][0xb20] ;  /* 0x00016400ff0d77ac */ /* 0x000ee20008000800 */
[----:B-1----:R-:W-:Y:S02]  /*1710*/  UIMAD.WIDE.U32 UR6, UR16, UR8, URZ ;  /* 0x00000008100672a5 */ /* 0x002fe4000f8e00ff */
[----:B------:R-:W-:Y:S02]  /*1720*/  UIMAD.WIDE.U32 UR4, UR20, UR11, URZ ;  /* 0x0000000b140472a5 */ /* 0x000fe4000f8e00ff */
[----:B--2---:R-:W-:Y:S02]  /*1730*/  UISETP.NE.AND UP2, UPT, UR12, 0x1, UPT ;  /* 0x000000010c00788c */ /* 0x004fe4000bf45270 */
[----:B------:R-:W-:Y:S01]  /*1740*/  UISETP.NE.AND UP1, UPT, UR10, 0x1, UPT ;  /* 0x000000010a00788c */ /* 0x000fe2000bf25270 */
[----:B------:R-:W-:-:S02]  /*1750*/  UMOV UR6, UR7 ;  /* 0x0000000700067c82 */ /* 0x000fc40008000000 */
[----:B------:R-:W-:Y:S01]  /*1760*/  UMOV UR4, UR5 ;  /* 0x0000000500047c82 */ /* 0x000fe20008000000 */
[----:B------:R-:W-:Y:S02]  /*1770*/  USHF.R.U32.HI UR6, URZ, UR9, UR6 ;  /* 0x00000009ff067299 */ /* 0x000fe40008011606 */
[----:B---3--:R-:W-:Y:S02]  /*1780*/  USHF.R.U32.HI UR4, URZ, UR13, UR4 ;  /* 0x0000000dff047299 */ /* 0x008fe40008011604 */
[----:B------:R-:W-:Y:S02]  /*1790*/  USEL UR5, UR16, UR6, !UP2 ;  /* 0x0000000610057287 */ /* 0x000fe4000d000000 */
[----:B------:R-:W-:-:S04]  /*17a0*/  USEL UR4, UR20, UR4, !UP1 ;  /* 0x0000000414047287 */ /* 0x000fc8000c800000 */
[----:B------:R-:W-:Y:S02]  /*17b0*/  UIADD3 UR6, UPT, UPT, UR5, -UR4, URZ ;  /* 0x8000000405067290 */ /* 0x000fe4000fffe0ff */
[----:B------:R-:W-:Y:S02]  /*17c0*/  UIADD3 UR4, UPT, UPT, -UR5, UR4, URZ ;  /* 0x0000000405047290 */ /* 0x000fe4000fffe1ff */
[----:B------:R-:W-:Y:S02]  /*17d0*/  UIMAD UR20, UR6, UR10, UR20 ;  /* 0x0000000a061472a4 */ /* 0x000fe4000f8e0214 */
[----:B------:R-:W-:-:S12]  /*17e0*/  UIMAD UR16, UR4, UR12, UR16 ;  /* 0x0000000c041072a4 */ /* 0x000fd8000f8e0210 */
.L_x_20:
[----:B------:R-:W-:Y:S05]  /*17f0*/  BRA.U !UP5, `(.L_x_21) ;  /* 0x000000010d0c7547 */ /* 0x000fea000b800000 */
[----:B------:R-:W-:Y:S01]  /*1800*/  UCGABAR_WAIT ;  /* 0x0000000000007dc7 */ /* 0x000fe20008000000 */
[----:B------:R-:W-:Y:S01]  /*1810*/  CCTL.IVALL ;  /* 0x00000000ff00798f */ /* 0x000fe20002000000 */
[----:B------:R-:W-:Y:S05]  /*1820*/  BRA `(.L_x_22) ;  /* 0x0000000000047947 */ /* 0x000fea0003800000 */
.L_x_21:
[----:B------:R-:W-:Y:S06]  /*1830*/  BAR.SYNC.DEFER_BLOCKING 0x0 ;  /* 0x0000000000007b1d */ /* 0x000fec0000010000 */
.L_x_22:
[----:B------:R-:W-:Y:S05]  /*1840*/  BRA.U UP0, `(.L_x_23) ;  /* 0x0000001900987547 */ /* 0x000fea000b800000 */
[----:B------:R-:W1:Y:S01]  /*1850*/  LDCU UR6, c[0x0][0x38c] ;  /* 0x00007180ff0677ac */ /* 0x000e620008000800 */
[----:B------:R-:W2:Y:S01]  /*1860*/  S2UR UR8, SR_CgaCtaId ;  /* 0x00000000000879c3 */ /* 0x000ea20000008800 */
[----:B------:R-:W-:Y:S01]  /*1870*/  PLOP3.LUT P1, PT, PT, PT, UP3, 0x80, 0x8 ;  /* 0x000000000008781c */ /* 0x000fe20003f2f038 */
[----:B------:R-:W-:Y:S01]  /*1880*/  IMAD.MOV.U32 R12, RZ, RZ, 0x1 ;  /* 0x00000001ff0c7424 */ /* 0x000fe200078e00ff */
[----:B------:R-:W-:Y:S01]  /*1890*/  UMOV UR7, 0x400 ;  /* 0x0000040000077882 */ /* 0x000fe20000000000 */
[----:B------:R-:W-:Y:S01]  /*18a0*/  UISETP.NE.AND UP1, UPT, UR17, URZ, UPT ;  /* 0x000000ff1100728c */ /* 0x000fe2000bf25270 */
[----:B------:R-:W-:Y:S02]  /*18b0*/  ISETP.EQ.OR P2, PT, R0, RZ, P3 ;  /* 0x000000ff0000720c */ /* 0x000fe40001f42670 */
[----:B------:R-:W-:Y:S02]  /*18c0*/  CS2R R10, SRZ ;  /* 0x00000000000a7805 */ /* 0x000fe4000001ff00 */
[----:B------:R-:W-:Y:S01]  /*18d0*/  PLOP3.LUT P1, PT, P1, PT, PT, 0x8, 0x80 ;  /* 0x000000000080781c */ /* 0x000fe20000f2e170 */
[----:B------:R-:W-:Y:S01]  /*18e0*/  IMAD.MOV.U32 R9, RZ, RZ, RZ ;  /* 0x000000ffff097224 */ /* 0x000fe200078e00ff */
[----:B------:R-:W3:Y:S01]  /*18f0*/  LDCU UR40, c[0x0][0x370] ;  /* 0x00006e00ff2877ac */ /* 0x000ee20008000800 */
[----:B------:R-:W-:Y:S01]  /*1900*/  IMAD.MOV.U32 R8, RZ, RZ, 0x1 ;  /* 0x00000001ff087424 */ /* 0x000fe200078e00ff */
[----:B------:R-:W4:Y:S01]  /*1910*/  LDCU.64 UR26, c[0x0][0x348] ;  /* 0x00006900ff1a77ac */ /* 0x000f220008000a00 */
[----:B-1----:R-:W-:-:S02]  /*1920*/  UIADD3 UR5, UPT, UPT, UR6, 0x1f, URZ ;  /* 0x0000001f06057890 */ /* 0x002fc4000fffe0ff */
[----:B------:R-:W-:Y:S02]  /*1930*/  USHF.R.U32.HI UR45, URZ, 0x5, UR28 ;  /* 0x00000005ff2d7899 */ /* 0x000fe4000801161c */
[----:B------:R-:W-:Y:S02]  /*1940*/  USHF.R.S32.HI UR4, URZ, 0x1f, UR5 ;  /* 0x0000001fff047899 */ /* 0x000fe40008011405 */
[----:B------:R-:W-:Y:S02]  /*1950*/  UIADD3 UR46, UPT, UPT, UR6, 0x3e, URZ ;  /* 0x0000003e062e7890 */ /* 0x000fe4000fffe0ff */
[----:B------:R-:W-:Y:S02]  /*1960*/  ULEA.HI UR4, UR4, UR5, URZ, 0x5 ;  /* 0x0000000504047291 */ /* 0x000fe4000f8f28ff */
[----:B------:R-:W-:Y:S02]  /*1970*/  UIADD3 UR5, UPT, UPT, UR6, -0x1, URZ ;  /* 0xffffffff06057890 */ /* 0x000fe4000fffe0ff */
[----:B------:R-:W-:-:S02]  /*1980*/  USHF.R.S32.HI UR43, URZ, 0x5, UR4 ;  /* 0x00000005ff2b7899 */ /* 0x000fc40008011404 */
[----:B------:R-:W-:Y:S02]  /*1990*/  UISETP.GE.U32.AND UP2, UPT, UR5, -0x3f, UPT ;  /* 0xffffffc10500788c */ /* 0x000fe4000bf46070 */
[----:B------:R-:W-:Y:S02]  /*19a0*/  UISETP.LT.U32.AND UP0, UPT, UR43, 0x11, UPT ;  /* 0x000000112b00788c */ /* 0x000fe4000bf01070 */
[----:B--2---:R-:W-:Y:S02]  /*19b0*/  ULEA UR7, UR8, UR7, 0x18 ;  /* 0x0000000708077291 */ /* 0x004fe4000f8ec0ff */
[----:B------:R-:W-:Y:S02]  /*19c0*/  USEL UR41, UR43, 0x11, UP0 ;  /* 0x000000112b297887 */ /* 0x000fe40008000000 */
[----:B------:R-:W-:Y:S02]  /*19d0*/  ULEA UR29, UR28, UR7, 0x1 ;  /* 0x000000071c1d7291 */ /* 0x000fe4000f8e08ff */
[----:B------:R-:W-:-:S02]  /*19e0*/  UIADD3 UR21, UPT, UPT, UR41, -0x1, URZ ;  /* 0xffffffff29157890 */ /* 0x000fc4000fffe0ff */
[----:B------:R-:W-:Y:S01]  /*19f0*/  @UP2 UIADD3 UR21, UPT, UPT, UR41, URZ, URZ ;  /* 0x000000ff29152290 */ /* 0x000fe2000fffe0ff */
[----:B------:R-:W1:Y:S01]  /*1a00*/  LDCU UR39, c[0x0][0x374] ;  /* 0x00006e80ff2777ac */ /* 0x000e620008000800 */
[----:B------:R-:W-:Y:S02]  /*1a10*/  USEL UR24, UR48, 0x2, UP1 ;  /* 0x0000000230187887 */ /* 0x000fe40008800000 */
[----:B------:R-:W-:Y:S02]  /*1a20*/  UIADD3 UR29, UPT, UPT, UR29, 0x4600, URZ ;  /* 0x000046001d1d7890 */ /* 0x000fe4000fffe0ff */
[----:B------:R-:W-:Y:S02]  /*1a30*/  UIADD3 UR44, UPT, UPT, UR43, -UR41, URZ ;  /* 0x800000292b2c7290 */ /* 0x000fe4000fffe0ff */
[----:B------:R-:W-:Y:S01]  /*1a40*/  UIADD3 UR21, UPT, UPT, UR21, 0x1, URZ ;  /* 0x0000000115157890 */ /* 0x000fe2000fffe0ff */
[----:B---34-:R-:W-:-:S11]  /*1a50*/  UMOV UR5, URZ ;  /* 0x000000ff00057c82 */ /* 0x018fd60008000000 */
.L_x_43:
[----:B------:R-:W2:Y:S02]  /*1a60*/  S2UR UR4, SR_CgaCtaId ;  /* 0x00000000000479c3 */ /* 0x000ea40000008800 */
[----:B--2---:R-:W-:-:S09]  /*1a70*/  UISETP.NE.AND UP0, UPT, UR4, URZ, UPT ;  /* 0x000000ff0400728c */ /* 0x004fd2000bf05270 */
[----:B------:R-:W-:Y:S05]  /*1a80*/  BRA.U UP0, `(.L_x_24) ;  /* 0x0000000100287547 */ /* 0x000fea000b800000 */
[----:B------:R-:W-:Y:S02]  /*1a90*/  LEA R0, R9, UR7, 0x3 ;  /* 0x0000000709007c11 */ /* 0x000fe4000f8e18ff */
[----:B------:R-:W-:-:S04]  /*1aa0*/  SHF.L.U32 R2, R8, 0x1f, RZ ;  /* 0x0000001f08027819 */ /* 0x000fc800000006ff */
[----:B------:R-:W2:Y:S02]  /*1ab0*/  SYNCS.PHASECHK.TRANS64.TRYWAIT P0, [R0+URZ+0x1d0], R2 ;  /* 0x0001d002000075a7 */ /* 0x000ea400080011ff */
[----:B--2---:R-:W-:Y:S05]  /*1ac0*/  @!P0 BRA `(.L_x_25) ;  /* 0x0000007000cc8947 */ /* 0x004fea0003800000 */
.L_x_152:
[----:B------:R-:W-:Y:S01]  /*1ad0*/  VIADD R9, R9, 0x1 ;  /* 0x0000000109097836 */ /* 0x000fe20000000000 */
[----:B------:R2:W-:Y:S04]  /*1ae0*/  SYNCS.ARRIVE.TRANS64.A1T0 RZ, [R0+URZ+0x1c0], RZ ;  /* 0x0001c0ff00ff79a7 */ /* 0x0005e800081000ff */
[----:B------:R-:W-:-:S04]  /*1af0*/  ISETP.NE.AND P0, PT, R9, 0x2, PT ;  /* 0x000000020900780c */ /* 0x000fc80003f05270 */
[----:B------:R-:W-:Y:S02]  /*1b00*/  SEL R9, R9, RZ, P0 ;  /* 0x000000ff09097207 */ /* 0x000fe40000000000 */
[----:B--2---:R-:W-:-:S04]  /*1b10*/  SEL R0, RZ, 0x1, P0 ;  /* 0x00000001ff007807 */ /* 0x004fc80000000000 */
[----:B------:R-:W-:-:S07]  /*1b20*/  LOP3.LUT R8, R8, R0, RZ, 0x3c, !PT ;  /* 0x0000000008087212 */ /* 0x000fce00078e3cff */
.L_x_24:
[----:B------:R-:W-:Y:S01]  /*1b30*/  ULEA UR4, UR5, UR7, 0x3 ;  /* 0x0000000705047291 */ /* 0x000fe2000f8e18ff */
[----:B------:R-:W-:Y:S01]  /*1b40*/  SHF.L.U32 R0, R12, 0x1f, RZ ;  /* 0x0000001f0c007819 */ /* 0x000fe200000006ff */
[----:B------:R-:W-:Y:S02]  /*1b50*/  UISETP.GE.U32.AND UP0, UPT, UR46, 0x3f, UPT ;  /* 0x0000003f2e00788c */ /* 0x000fe4000bf06070 */
[----:B------:R-:W-:Y:S02]  /*1b60*/  USHF.L.U32 UR11, UR20, 0x7, URZ ;  /* 0x00000007140b7899 */ /* 0x000fe400080006ff */
[----:B------:R-:W-:Y:S01]  /*1b70*/  ULEA UR35, UR16, UR45, 0x6 ;  /* 0x0000002d10237291 */ /* 0x000fe2000f8e30ff */
[----:B------:R-:W-:Y:S02]  /*1b80*/  UMOV UR13, URZ ;  /* 0x000000ff000d7c82 */ /* 0x000fe40008000000 */
[----:B------:R2:W3:Y:S02]  /*1b90*/  SYNCS.PHASECHK.TRANS64.TRYWAIT P0, [UR4+0x88], R0 ;  /* 0x00008800ff0075a7 */ /* 0x0004e40008001104 */
[----:B------:R-:W-:Y:S07]  /*1ba0*/  BRA.U !UP0, `(.L_x_26) ;  /* 0x0000000108c07547 */ /* 0x000fee000b800000 */
[----:B------:R-:W-:Y:S01]  /*1bb0*/  UMOV UR6, URZ ;  /* 0x000000ff00067c82 */ /* 0x000fe20008000000 */
[----:B------:R-:W-:-:S05]  /*1bc0*/  UMOV UR4, UR5 ;  /* 0x0000000500047c82 */ /* 0x000fca0008000000 */
.L_x_32:
[----:B------:R-:W-:Y:S01]  /*1bd0*/  ULEA UR33, UR4, UR7, 0x3 ;  /* 0x0000000704217291 */ /* 0x000fe2000f8e18ff */
[----:B---3--:R-:W-:Y:S01]  /*1be0*/  @!P3 MOV R2, 0x3000 ;  /* 0x000030000002b802 */ /* 0x008fe20000000f00 */
[----:B-1-3--:R-:W-:Y:S10]  /*1bf0*/  @P0 BRA `(.L_x_27) ;  /* 0x00000000000c0947 */ /* 0x00aff40003800000 */
[----:B------:R-:W-:-:S04]  /*1c00*/  SHF.L.U32 R3, R12, 0x1f, RZ ;  /* 0x0000001f0c037819 */ /* 0x000fc800000006ff */
[----:B------:R-:W3:Y:S02]  /*1c10*/  SYNCS.PHASECHK.TRANS64.TRYWAIT P0, [UR33+0x88], R3 ;  /* 0x00008803ff0075a7 */ /* 0x000ee40008001121 */
[----:B---3--:R-:W-:Y:S05]  /*1c20*/  @!P0 BRA `(.L_x_28) ;  /* 0x0000007000888947 */ /* 0x008fea0003800000 */
.L_x_27:
[----:B------:R3:W-:Y:S01]  /*1c30*/  @!P3 SYNCS.ARRIVE.TRANS64 RZ, [UR33], R2 ;  /* 0x00000002ffffb9a7 */ /* 0x0007e20008000021 */
[----:B------:R-:W-:-:S04]  /*1c40*/  ULOP3.LUT UR5, UR24, 0x2, URZ, 0xfc, !UPT ;  /* 0x0000000218057892 */ /* 0x000fc8000f8efcff */
[----:B------:R-:W-:-:S09]  /*1c50*/  UISETP.NE.AND UP0, UPT, UR5, 0x2, UPT ;  /* 0x000000020500788c */ /* 0x000fd2000bf05270 */
[----:B------:R-:W-:Y:S05]  /*1c60*/  BRA.U UP0, `(.L_x_29) ;  /* 0x0000000100047547 */ /* 0x000fea000b800000 */
[----:B-1----:R-:W-:Y:S05]  /*1c70*/  BPT.TRAP 0x1 ;  /* 0x000000040000795c */ /* 0x002fea0000300000 */
.L_x_29:
[----:B------:R-:W-:Y:S04]  /*1c80*/  BSSY.RECONVERGENT B0, `(.L_x_30) ;  /* 0x0000003000007945 */ /* 0x000fe80003800200 */
[----:B------:R-:W-:Y:S05]  /*1c90*/  @P2 BRA `(.L_x_31) ;  /* 0x0000000000042947 */ /* 0x000fea0003800000 */
[----:B-1----:R-:W-:Y:S05]  /*1ca0*/  BPT.TRAP 0x1 ;  /* 0x000000040000795c */ /* 0x002fea0000300000 */
.L_x_31:
[----:B-1----:R-:W-:Y:S05]  /*1cb0*/  BSYNC.RECONVERGENT B0 ;  /* 0x0000000000007941 */ /* 0x002fea0003800200 */
.L_x_30:
[----:B------:R-:W-:Y:S02]  /*1cc0*/  UIADD3 UR5, UPT, UPT, UR4, 0x1, URZ ;  /* 0x0000000104057890 */ /* 0x000fe4000fffe0ff */
[----:B------:R-:W-:Y:S02]  /*1cd0*/  UIADD3 UR16, UP1, UPT, UR26, 0x80, URZ ;  /* 0x000000801a107890 */ /* 0x000fe4000ff3e0ff */
[----:B------:R-:W-:Y:S02]  /*1ce0*/  UISETP.NE.AND UP0, UPT, UR5, 0x11, UPT ;  /* 0x000000110500788c */ /* 0x000fe4000bf05270 */
[----:B------:R-:W-:Y:S02]  /*1cf0*/  USHF.L.U32 UR34, UR6, 0x5, URZ ;  /* 0x0000000506227899 */ /* 0x000fe400080006ff */
[----:B------:R-:W-:Y:S02]  /*1d00*/  USEL UR9, URZ, 0x1, UP0 ;  /* 0x00000001ff097887 */ /* 0x000fe40008000000 */
[----:B------:R-:W-:-:S02]  /*1d10*/  USEL UR5, UR5, URZ, UP0 ;  /* 0x000000ff05057287 */ /* 0x000fc40008000000 */
[----:B------:R-:W-:Y:S02]  /*1d20*/  UIADD3 UR14, UP0, UPT, UR26, 0x180, URZ ;  /* 0x000001801a0e7890 */ /* 0x000fe4000ff1e0ff */
[----:B------:R-:W-:Y:S01]  /*1d30*/  ULEA UR8, UR5, UR7, 0x3 ;  /* 0x0000000705087291 */ /* 0x000fe2000f8e18ff */
[----:B------:R-:W-:Y:S01]  /*1d40*/  LOP3.LUT R12, R12, UR9, RZ, 0x3c, !PT ;  /* 0x000000090c0c7c12 */ /* 0x000fe2000f8e3cff */
[----:B------:R-:W-:Y:S02]  /*1d50*/  ULEA UR9, UR4, UR28, 0xb ;  /* 0x0000001c04097291 */ /* 0x000fe4000f8e58ff */
[----:B------:R-:W-:Y:S01]  /*1d60*/  UIADD3.X UR17, UPT, UPT, URZ, UR27, URZ, UP1, !UPT ;  /* 0x0000001bff117290 */ /* 0x000fe20008ffe4ff */
[----:B--2---:R-:W-:Y:S01]  /*1d70*/  SHF.L.U32 R0, R12, 0x1f, RZ ;  /* 0x0000001f0c007819 */ /* 0x004fe200000006ff */
[----:B------:R-:W-:Y:S02]  /*1d80*/  ULEA UR9, UR9, UR7, 0x1 ;  /* 0x0000000709097291 */ /* 0x000fe4000f8e08ff */
[----:B------:R-:W-:Y:S01]  /*1d90*/  UIADD3.X UR15, UPT, UPT, URZ, UR27, URZ, UP0, !UPT ;  /* 0x0000001bff0f7290 */ /* 0x000fe200087fe4ff */
[----:B------:R4:W1:Y:S01]  /*1da0*/  SYNCS.PHASECHK.TRANS64.TRYWAIT P0, [UR8+0x88], R0 ;  /* 0x00008800ff0075a7 */ /* 0x0008620008001108 */
[----:B------:R-:W-:-:S02]  /*1db0*/  ULEA UR8, UR4, UR7, 0xd ;  /* 0x0000000704087291 */ /* 0x000fc4000f8e68ff */
[----:B------:R-:W-:Y:S02]  /*1dc0*/  UIADD3 UR32, UPT, UPT, UR9, 0x4600, URZ ;  /* 0x0000460009207890 */ /* 0x000fe4000fffe0ff */
[----:B------:R-:W-:Y:S01]  /*1dd0*/  UIADD3 UR8, UPT, UPT, UR8, 0x15600, URZ ;  /* 0x0001560008087890 */ /* 0x000fe2000fffe0ff */
[----:B------:R-:W-:Y:S01]  /*1de0*/  UMOV UR13, 0x30000 ;  /* 0x00030000000d7882 */ /* 0x000fe20000000000 */
[----:B------:R-:W-:Y:S01]  /*1df0*/  UMOV UR18, 0x0 ;  /* 0x0000000000127882 */ /* 0x000fe20000000000 */
[----:B------:R-:W-:Y:S01]  /*1e00*/  UMOV UR19, 0x10000000 ;  /* 0x1000000000137882 */ /* 0x000fe20000000000 */
[----:B------:R-:W-:Y:S01]  /*1e10*/  UMOV UR12, UR36 ;  /* 0x00000024000c7c82 */ /* 0x000fe20008000000 */
[----:B------:R-:W-:Y:S01]  /*1e20*/  UMOV UR9, UR33 ;  /* 0x0000002100097c82 */ /* 0x000fe20008000000 */
[----:B------:R-:W-:Y:S01]  /*1e30*/  UMOV UR10, UR34 ;  /* 0x00000022000a7c82 */ /* 0x000fe20008000000 */
[----:B------:R2:W-:Y:S01]  /*1e40*/  UTMALDG.3D.MULTICAST [UR32], [UR16], UR13, desc[UR18] ;  /* 0x00001220100073b4 */ /* 0x0005e2000801180d */
[----:B------:R-:W-:Y:S01]  /*1e50*/  UIADD3 UR6, UPT, UPT, UR6, 0x1, URZ ;  /* 0x0000000106067890 */ /* 0x000fe2000fffe0ff */
[----:B------:R-:W-:-:S03]  /*1e60*/  UMOV UR4, UR5 ;  /* 0x0000000500047c82 */ /* 0x000fc60008000000 */
[----:B------:R-:W-:Y:S01]  /*1e70*/  UISETP.NE.AND UP0, UPT, UR6, UR21, UPT ;  /* 0x000000150600728c */ /* 0x000fe2000bf05270 */
[----:B------:R4:W-:Y:S01]  /*1e80*/  UTMALDG.3D [UR8], [UR14], desc[UR18] ;  /* 0x000012080e0075b4 */ /* 0x0009e20008011000 */
[----:B--2---:R-:W-:-:S07]  /*1e90*/  UMOV UR13, UR21 ;  /* 0x00000015000d7c82 */ /* 0x004fce0008000000 */
[----:B----4-:R-:W-:Y:S05]  /*1ea0*/  BRA.U UP0, `(.L_x_32) ;  /* 0xfffffffd00487547 */ /* 0x010fea000b83ffff */
.L_x_26:
[----:B------:R-:W-:Y:S01]  /*1eb0*/  ULEA UR4, UR5, UR7, 0x3 ;  /* 0x0000000705047291 */ /* 0x000fe2000f8e18ff */
[----:B--2---:R-:W-:Y:S01]  /*1ec0*/  SHF.L.U32 R0, R12, 0x1f, RZ ;  /* 0x0000001f0c007819 */ /* 0x004fe200000006ff */
[----:B------:R-:W-:Y:S01]  /*1ed0*/  @!P1 SYNCS.ARRIVE.TRANS64.A1T0 RZ, [UR7+0x158], RZ ;  /* 0x000158ffffff99a7 */ /* 0x000fe20008100007 */
[----:B------:R-:W-:-:S06]  /*1ee0*/  UISETP.GT.AND UP0, UPT, UR43, UR41, UPT ;  /* 0x000000292b00728c */ /* 0x000fcc000bf04270 */
[----:B-1-3--:R1:W2:Y:S03]  /*1ef0*/  SYNCS.PHASECHK.TRANS64.TRYWAIT P0, [UR4+0x88], R0 ;  /* 0x00008800ff0075a7 */ /* 0x00a2a60008001104 */
[----:B------:R-:W-:Y:S05]  /*1f00*/  BRA.U !UP0, `(.L_x_33) ;  /* 0x0000000108bc7547 */ /* 0x000fea000b800000 */
[----:B------:R-:W-:Y:S01]  /*1f10*/  UIADD3 UR25, UPT, UPT, UR44, UR13, URZ ;  /* 0x0000000d2c197290 */ /* 0x000fe2000fffe0ff */
[----:B------:R-:W-:-:S11]  /*1f20*/  UMOV UR4, UR5 ;  /* 0x0000000500047c82 */ /* 0x000fd60008000000 */
.L_x_39:
[----:B------:R-:W-:Y:S01]  /*1f30*/  ULEA UR17, UR4, UR7, 0x3 ;  /* 0x0000000704117291 */ /* 0x000fe2000f8e18ff */
[----:B--2---:R-:W-:Y:S01]  /*1f40*/  @!P3 MOV R2, 0x3000 ;  /* 0x000030000002b802 */ /* 0x004fe20000000f00 */
[----:B--2-4-:R-:W-:Y:S10]  /*1f50*/  @P0 BRA `(.L_x_34) ;  /* 0x00000000000c0947 */ /* 0x014ff40003800000 */
[----:B------:R-:W-:-:S04]  /*1f60*/  SHF.L.U32 R3, R12, 0x1f, RZ ;  /* 0x0000001f0c037819 */ /* 0x000fc800000006ff */
[----:B------:R-:W2:Y:S02]  /*1f70*/  SYNCS.PHASECHK.TRANS64.TRYWAIT P0, [UR17+0x88], R3 ;  /* 0x00008803ff0075a7 */ /* 0x000ea40008001111 */
[----:B--2---:R-:W-:Y:S05]  /*1f80*/  @!P0 BRA `(.L_x_35) ;  /* 0x0000006c00c88947 */ /* 0x004fea0003800000 */
.L_x_34:
[----:B------:R2:W-:Y:S01]  /*1f90*/  @!P3 SYNCS.ARRIVE.TRANS64 RZ, [UR17], R2 ;  /* 0x00000002ffffb9a7 */ /* 0x0005e20008000011 */
[----:B------:R-:W-:-:S04]  /*1fa0*/  ULOP3.LUT UR5, UR24, 0x2, URZ, 0xfc, !UPT ;  /* 0x0000000218057892 */ /* 0x000fc8000f8efcff */
[----:B------:R-:W-:-:S09]  /*1fb0*/  UISETP.NE.AND UP0, UPT, UR5, 0x2, UPT ;  /* 0x000000020500788c */ /* 0x000fd2000bf05270 */
[----:B------:R-:W-:Y:S05]  /*1fc0*/  BRA.U UP0, `(.L_x_36) ;  /* 0x0000000100047547 */ /* 0x000fea000b800000 */
[----:B------:R-:W-:Y:S05]  /*1fd0*/  BPT.TRAP 0x1 ;  /* 0x000000040000795c */ /* 0x000fea0000300000 */
.L_x_36:
[----:B------:R-:W-:Y:S04]  /*1fe0*/  BSSY.RECONVERGENT B0, `(.L_x_37) ;  /* 0x0000003000007945 */ /* 0x000fe80003800200 */
[----:B------:R-:W-:Y:S05]  /*1ff0*/  @P2 BRA `(.L_x_38) ;  /* 0x0000000000042947 */ /* 0x000fea0003800000 */
[----:B------:R-:W-:Y:S05]  /*2000*/  BPT.TRAP 0x1 ;  /* 0x000000040000795c */ /* 0x000fea0000300000 */
.L_x_38:
[----:B------:R-:W-:Y:S05]  /*2010*/  BSYNC.RECONVERGENT B0 ;  /* 0x0000000000007941 */ /* 0x000fea0003800200 */
.L_x_37:
[----:B------:R-:W-:Y:S02]  /*2020*/  UIADD3 UR5, UPT, UPT, UR4, 0x1, URZ ;  /* 0x0000000104057890 */ /* 0x000fe4000fffe0ff */
[----:B------:R-:W-:Y:S02]  /*2030*/  UIADD3 UR14, UP1, UPT, UR26, 0x80, URZ ;  /* 0x000000801a0e7890 */ /* 0x000fe4000ff3e0ff */
[----:B------:R-:W-:Y:S02]  /*2040*/  UISETP.NE.AND UP0, UPT, UR5, 0x11, UPT ;  /* 0x000000110500788c */ /* 0x000fe4000bf05270 */
[----:B------:R-:W-:Y:S02]  /*2050*/  USHF.L.U32 UR18, UR13, 0x5, URZ ;  /* 0x000000050d127899 */ /* 0x000fe400080006ff */
[----:B------:R-:W-:Y:S02]  /*2060*/  USEL UR8, URZ, 0x1, UP0 ;  /* 0x00000001ff087887 */ /* 0x000fe40008000000 */
[----:B------:R-:W-:-:S02]  /*2070*/  USEL UR5, UR5, URZ, UP0 ;  /* 0x000000ff05057287 */ /* 0x000fc40008000000 */
[----:B------:R-:W-:Y:S02]  /*2080*/  UIADD3 UR22, UP0, UPT, UR26, 0x180, URZ ;  /* 0x000001801a167890 */ /* 0x000fe4000ff1e0ff */
[----:B------:R-:W-:Y:S01]  /*2090*/  LOP3.LUT R12, R12, UR8, RZ, 0x3c, !PT ;  /* 0x000000080c0c7c12 */ /* 0x000fe2000f8e3cff */
[----:B------:R-:W-:Y:S02]  /*20a0*/  ULEA UR6, UR5, UR7, 0x3 ;  /* 0x0000000705067291 */ /* 0x000fe4000f8e18ff */
[----:B------:R-:W-:Y:S01]  /*20b0*/  ULEA UR8, UR4, UR7, 0xd ;  /* 0x0000000704087291 */ /* 0x000fe2000f8e68ff */
[----:B-1----:R-:W-:Y:S01]  /*20c0*/  SHF.L.U32 R0, R12, 0x1f, RZ ;  /* 0x0000001f0c007819 */ /* 0x002fe200000006ff */
[----:B------:R-:W-:Y:S02]  /*20d0*/  ULEA UR16, UR4, UR29, 0xc ;  /* 0x0000001d04107291 */ /* 0x000fe4000f8e60ff */
[----:B------:R-:W-:Y:S02]  /*20e0*/  UIADD3.X UR15, UPT, UPT, URZ, UR27, URZ, UP1, !UPT ;  /* 0x0000001bff0f7290 */ /* 0x000fe40008ffe4ff */
[----:B------:R-:W-:Y:S01]  /*20f0*/  UIADD3 UR8, UPT, UPT, UR8, 0x15600, URZ ;  /* 0x0001560008087890 */ /* 0x000fe2000fffe0ff */
[----:B------:R3:W4:Y:S01]  /*2100*/  SYNCS.PHASECHK.TRANS64.TRYWAIT P0, [UR6+0x88], R0 ;  /* 0x00008800ff0075a7 */ /* 0x0007220008001106 */
[----:B------:R-:W-:Y:S01]  /*2110*/  UIADD3.X UR23, UPT, UPT, URZ, UR27, URZ, UP0, !UPT ;  /* 0x0000001bff177290 */ /* 0x000fe200087fe4ff */
[----:B------:R-:W-:Y:S01]  /*2120*/  UMOV UR6, 0x30000 ;  /* 0x0003000000067882 */ /* 0x000fe20000000000 */
[----:B------:R-:W-:Y:S01]  /*2130*/  UMOV UR30, 0x0 ;  /* 0x00000000001e7882 */ /* 0x000fe20000000000 */
[----:B------:R-:W-:Y:S01]  /*2140*/  UMOV UR31, 0x10000000 ;  /* 0x10000000001f7882 */ /* 0x000fe20000000000 */
[----:B------:R-:W-:Y:S01]  /*2150*/  UMOV UR19, UR35 ;  /* 0x0000002300137c82 */ /* 0x000fe20008000000 */
[----:B------:R-:W-:Y:S01]  /*2160*/  UMOV UR20, UR36 ;  /* 0x0000002400147c82 */ /* 0x000fe20008000000 */
[----:B------:R-:W-:Y:S01]  /*2170*/  UMOV UR12, UR36 ;  /* 0x00000024000c7c82 */ /* 0x000fe20008000000 */
[----:B------:R-:W-:Y:S01]  /*2180*/  UMOV UR9, UR17 ;  /* 0x0000001100097c82 */ /* 0x000fe20008000000 */
[----:B------:R-:W-:Y:S01]  /*2190*/  UMOV UR10, UR18 ;  /* 0x00000012000a7c82 */ /* 0x000fe20008000000 */
[----:B------:R3:W-:Y:S01]  /*21a0*/  UTMALDG.3D.MULTICAST [UR16], [UR14], UR6, desc[UR30] ;  /* 0x00001e100e0073b4 */ /* 0x0007e20008011806 */
[----:B------:R-:W-:Y:S01]  /*21b0*/  UIADD3 UR13, UPT, UPT, UR13, 0x1, URZ ;  /* 0x000000010d0d7890 */ /* 0x000fe2000fffe0ff */
[----:B------:R-:W-:-:S03]  /*21c0*/  UMOV UR4, UR5 ;  /* 0x0000000500047c82 */ /* 0x000fc60008000000 */
[----:B------:R-:W-:Y:S01]  /*21d0*/  UISETP.NE.AND UP0, UPT, UR13, UR25, UPT ;  /* 0x000000190d00728c */ /* 0x000fe2000bf05270 */
[----:B------:R3:W-:Y:S08]  /*21e0*/  UTMALDG.3D [UR8], [UR22], desc[UR30] ;  /* 0x00001e08160075b4 */ /* 0x0007f00008011000 */
[----:B---3--:R-:W-:Y:S05]  /*21f0*/  BRA.U UP0, `(.L_x_39) ;  /* 0xfffffffd004c7547 */ /* 0x008fea000b83ffff */
.L_x_33:
[C---:B------:R-:W-:Y:S01]  /*2200*/  LEA R3, R11.reuse, UR7, 0x3 ;  /* 0x000000070b037c11 */ /* 0x040fe2000f8e18ff */
[----:B------:R-:W-:Y:S01]  /*2210*/  NOP ;  /* 0x0000000000007918 */ /* 0x000fe20000000000 */
[----:B-1----:R-:W-:Y:S02]  /*2220*/  SHF.L.U32 R0, R10, 0x1f, RZ ;  /* 0x0000001f0a007819 */ /* 0x002fe400000006ff */
[----:B------:R-:W-:Y:S02]  /*2230*/  LEA R4, R11, UR7, 0x4 ;  /* 0x000000070b047c11 */ /* 0x000fe4000f8e20ff */
[----:B--2-4-:R-:W1:Y:S02]  /*2240*/  SYNCS.PHASECHK.TRANS64.TRYWAIT P0, [R3+URZ+0x160], R0 ;  /* 0x00016000030075a7 */ /* 0x014e6400080011ff */
[----:B-1----:R-:W-:Y:S05]  /*2250*/  @!P0 BRA `(.L_x_40) ;  /* 0x0000006c002c8947 */ /* 0x002fea0003800000 */
.L_x_155:
[----:B------:R-:W2:Y:S01]  /*2260*/  LDS.128 R4, [R4+0x1f0] ;  /* 0x0001f00004047984 */ /* 0x000ea20000000c00 */
[----:B------:R-:W-:Y:S01]  /*2270*/  UISETP.GE.AND UP0, UPT, UR42, 0x1, UPT ;  /* 0x000000012a00788c */ /* 0x000fe2000bf06270 */
[----:B------:R-:W-:Y:S01]  /*2280*/  @!PT LDS RZ, [RZ] ;  /* 0x00000000fffff984 */ /* 0x000fe20000000800 */
[----:B------:R-:W-:Y:S01]  /*2290*/  @!PT LDS RZ, [RZ] ;  /* 0x00000000fffff984 */ /* 0x000fe20000000800 */
[----:B------:R-:W-:Y:S01]  /*22a0*/  @!PT LDS RZ, [RZ] ;  /* 0x00000000fffff984 */ /* 0x000fe20000000800 */
[----:B------:R-:W-:Y:S01]  /*22b0*/  @!PT LDS RZ, [RZ] ;  /* 0x00000000fffff984 */ /* 0x000fe20000000800 */
[----:B------:R3:W-:Y:S06]  /*22c0*/  MEMBAR.ALL.CTA ;  /* 0x0000000000007992 */ /* 0x0007ec0000008000 */
[----:B---3--:R-:W3:Y:S01]  /*22d0*/  FENCE.VIEW.ASYNC.S ;  /* 0x00000000000073c6 */ /* 0x008ee20000000000 */
[----:B--2---:R-:W-:-:S13]  /*22e0*/  LOP3.LUT P0, RZ, R6, 0x1, RZ, 0xc0, !PT ;  /* 0x0000000106ff7812 */ /* 0x004fda000780c0ff */
[----:B---3--:R-:W-:Y:S01]  /*22f0*/  VOTEU.ANY UP1, P0 ;  /* 0x0000000000ff7886 */ /* 0x008fe20000020100 */
[----:B------:R-:W-:-:S13]  /*2300*/  PLOP3.LUT P0, PT, PT, PT, UP1, 0x80, 0x8 ;  /* 0x000000000008781c */ /* 0x000fda0003f0f018 */
[----:B-1----:R-:W-:Y:S02]  /*2310*/  @P0 LOP3.LUT R0, R5, 0xffff, RZ, 0xc0, !PT ;  /* 0x0000ffff05000812 */ /* 0x002fe400078ec0ff */
[----:B------:R-:W-:Y:S02]  /*2320*/  @P0 MOV R2, R4 ;  /* 0x0000000400020202 */ /* 0x000fe40000000f00 */
[----:B------:R-:W-:Y:S01]  /*2330*/  @P0 R2UR UR6, R0 ;  /* 0x00000000000602ca */ /* 0x000fe200000e0000 */
[----:B------:R-:W-:Y:S01]  /*2340*/  VIADD R0, R3, 0x170 ;  /* 0x0000017003007836 */ /* 0x000fe20000000000 */
[----:B------:R-:W-:Y:S02]  /*2350*/  @P0 SHF.R.U32.HI R4, RZ, 0x10, R5 ;  /* 0x00000010ff040819 */ /* 0x000fe40000011605 */
[----:B------:R-:W-:Y:S02]  /*2360*/  @P0 R2UR UR8, R2 ;  /* 0x00000000020802ca */ /* 0x000fe400000e0000 */
[----:B------:R-:W-:-:S02]  /*2370*/  PRMT R0, RZ, 0x654, R0 ;  /* 0x00000654ff007816 */ /* 0x000fc40000000000 */
[----:B------:R-:W-:Y:S02]  /*2380*/  @P0 R2UR UR4, R4 ;  /* 0x00000000040402ca */ /* 0x000fe400000e0000 */
[----:B------:R1:W-:Y:S03]  /*2390*/  SYNCS.ARRIVE.TRANS64.RED.A1T0 RZ, [R0+URZ], RZ ;  /* 0x000000ff00ff79a7 */ /* 0x0003e600081004ff */
[----:B------:R-:W-:-:S04]  /*23a0*/  @UP1 UMOV UR37, UR6 ;  /* 0x0000000600251c82 */ /* 0x000fc80008000000 */
[----:B------:R-:W-:-:S04]  /*23b0*/  @UP1 UMOV UR38, UR8 ;  /* 0x0000000800261c82 */ /* 0x000fc80008000000 */
[----:B------:R-:W-:Y:S01]  /*23c0*/  @UP1 UMOV UR36, UR4 ;  /* 0x0000000400241c82 */ /* 0x000fe20008000000 */
[----:B------:R-:W-:Y:S05]  /*23d0*/  BRA.U !UP0, `(.L_x_41) ;  /* 0x0000000108d47547 */ /* 0x000fea000b800000 */
[----:B------:R-:W2:Y:S01]  /*23e0*/  LDCU.128 UR12, c[0x0][0xb10] ;  /* 0x00016200ff0c77ac */ /* 0x000ea20008000c00 */
[----:B------:R-:W3:Y:S01]  /*23f0*/  LDCU UR25, c[0x0][0xb20] ;  /* 0x00016400ff1977ac */ /* 0x000ee20008000800 */
[----:B------:R-:W4:Y:S01]  /*2400*/  LDCU UR20, c[0x0][0xb0c] ;  /* 0x00016180ff1477ac */ /* 0x000f220008000800 */
[----:B------:R-:W1:Y:S01]  /*2410*/  LDCU.64 UR10, c[0x0][0xb28] ;  /* 0x00016500ff0a77ac */ /* 0x000e620008000a00 */
[----:B------:R-:W-:Y:S02]  /*2420*/  UISETP.NE.AND UP3, UPT, UR42, 0x1, UPT ;  /* 0x000000012a00788c */ /* 0x000fe4000bf65270 */
[----:B--2---:R-:W-:Y:S02]  /*2430*/  UIMAD.WIDE.U32 UR16, UR39, UR15, URZ ;  /* 0x0000000f271072a5 */ /* 0x004fe4000f8e00ff */
[----:B------:R-:W-:Y:S02]  /*2440*/  UIMAD.WIDE.U32 UR8, UR40, UR12, URZ ;  /* 0x0000000c280872a5 */ /* 0x000fe4000f8e00ff */
[----:B------:R-:W-:-:S02]  /*2450*/  UISETP.NE.AND UP0, UPT, UR14, 0x1, UPT ;  /* 0x000000010e00788c */ /* 0x000fc4000bf05270 */
[----:B------:R-:W-:Y:S01]  /*2460*/  UIMAD.WIDE.U32 UR22, UR37, UR15, URZ ;  /* 0x0000000f251672a5 */ /* 0x000fe2000f8e00ff */
[----:B------:R-:W-:Y:S02]  /*2470*/  UMOV UR16, UR17 ;  /* 0x0000001100107c82 */ /* 0x000fe40008000000 */
[----:B------:R-:W-:Y:S01]  /*2480*/  UMOV UR8, UR9 ;  /* 0x0000000900087c82 */ /* 0x000fe20008000000 */
[----:B---3--:R-:W-:Y:S02]  /*2490*/  USHF.R.U32.HI UR16, URZ, UR25, UR16 ;  /* 0x00000019ff107299 */ /* 0x008fe40008011610 */
[----:B----4-:R-:W-:Y:S02]  /*24a0*/  UISETP.NE.AND UP2, UPT, UR20, 0x1, UPT ;  /* 0x000000011400788c */ /* 0x010fe4000bf45270 */
[----:B------:R-:W-:Y:S02]  /*24b0*/  USHF.R.U32.HI UR8, URZ, UR13, UR8 ;  /* 0x0000000dff087299 */ /* 0x000fe40008011608 */
[----:B------:R-:W-:-:S02]  /*24c0*/  USEL UR6, UR39, UR16, !UP0 ;  /* 0x0000001027067287 */ /* 0x000fc4000c000000 */
[----:B------:R-:W-:Y:S02]  /*24d0*/  USEL UR8, UR40, UR8, !UP2 ;  /* 0x0000000828087287 */ /* 0x000fe4000d000000 */
[----:B-1----:R-:W-:Y:S01]  /*24e0*/  UIMAD.WIDE.U32 UR16, UR6, UR10, URZ ;  /* 0x0000000a061072a5 */ /* 0x002fe2000f8e00ff */
[----:B------:R-:W-:Y:S01]  /*24f0*/  UMOV UR4, UR23 ;  /* 0x0000001700047c82 */ /* 0x000fe20008000000 */
[----:B------:R-:W-:Y:S02]  /*2500*/  UIMAD.WIDE.U32 UR18, UR38, UR12, URZ ;  /* 0x0000000c261272a5 */ /* 0x000fe4000f8e00ff */
[----:B------:R-:W-:-:S03]  /*2510*/  UIMAD.WIDE.U32 UR22, UR8, UR10, URZ ;  /* 0x0000000a081672a5 */ /* 0x000fc6000f8e00ff */
[----:B------:R-:W-:Y:S01]  /*2520*/  UMOV UR16, UR17 ;  /* 0x0000001100107c82 */ /* 0x000fe20008000000 */
[----:B------:R-:W-:Y:S02]  /*2530*/  USHF.R.U32.HI UR4, URZ, UR25, UR4 ;  /* 0x00000019ff047299 */ /* 0x000fe40008011604 */
[----:B------:R-:W-:Y:S01]  /*2540*/  @UP3 USHF.R.U32.HI UR6, URZ, UR11, UR16 ;  /* 0x0000000bff063299 */ /* 0x000fe20008011610 */
[----:B------:R-:W-:Y:S01]  /*2550*/  UMOV UR18, UR19 ;  /* 0x0000001300127c82 */ /* 0x000fe20008000000 */
[----:B------:R-:W-:Y:S01]  /*2560*/  UMOV UR22, UR23 ;  /* 0x0000001700167c82 */ /* 0x000fe20008000000 */
[----:B------:R-:W-:Y:S02]  /*2570*/  USHF.R.U32.HI UR13, URZ, UR13, UR18 ;  /* 0x0000000dff0d7299 */ /* 0x000fe40008011612 */
[----:B------:R-:W-:Y:S02]  /*2580*/  USEL UR4, UR37, UR4, !UP0 ;  /* 0x0000000425047287 */ /* 0x000fe4000c000000 */
[----:B------:R-:W-:-:S02]  /*2590*/  @UP3 USHF.R.U32.HI UR8, URZ, UR11, UR22 ;  /* 0x0000000bff083299 */ /* 0x000fc40008011616 */
[----:B------:R-:W-:Y:S02]  /*25a0*/  UIMAD UR9, UR42, UR6, URZ ;  /* 0x000000062a0972a4 */ /* 0x000fe4000f8e02ff */
[----:B------:R-:W-:Y:S02]  /*25b0*/  USEL UR6, UR38, UR13, !UP2 ;  /* 0x0000000d26067287 */ /* 0x000fe4000d000000 */
[----:B------:R-:W-:Y:S02]  /*25c0*/  UIMAD UR12, UR42, UR8, URZ ;  /* 0x000000082a0c72a4 */ /* 0x000fe4000f8e02ff */
[----:B------:R-:W-:Y:S02]  /*25d0*/  UISETP.GE.AND UP0, UPT, UR4, UR9, UPT ;  /* 0x000000090400728c */ /* 0x000fe4000bf06270 */
[----:B------:R-:W-:Y:S02]  /*25e0*/  UIMAD.WIDE.U32 UR16, UR4, UR10, URZ ;  /* 0x0000000a041072a5 */ /* 0x000fe4000f8e00ff */
[----:B------:R-:W-:-:S02]  /*25f0*/  UISETP.GE.OR UP0, UPT, UR6, UR12, UP0 ;  /* 0x0000000c0600728c */ /* 0x000fc40008706670 */
        /* <DEDUP_REMOVED lines=19> */
.L_x_41:
[----:B------:R-:W2:Y:S02]  /*2730*/  LDCU UR4, c[0x0][0xb30] ;  /* 0x00016600ff0477ac */ /* 0x000ea40008000800 */
[----:B--2---:R-:W-:-:S09]  /*2740*/  UISETP.NE.AND UP0, UPT, UR4, 0x1, UPT ;  /* 0x000000010400788c */ /* 0x004fd2000bf05270 */
[----:B------:R-:W-:Y:S05]  /*2750*/  BRA.U UP0, `(.L_x_42) ;  /* 0x0000000100447547 */ /* 0x000fea000b800000 */
[----:B------:R-:W2:Y:S01]  /*2760*/  LDCU.128 UR12, c[0x0][0xb10] ;  /* 0x00016200ff0c77ac */ /* 0x000ea20008000c00 */
[----:B------:R-:W3:Y:S01]  /*2770*/  LDCU UR16, c[0x0][0xb0c] ;  /* 0x00016180ff1077ac */ /* 0x000ee20008000800 */
[----:B------:R-:W4:Y:S01]  /*2780*/  LDCU UR17, c[0x0][0xb20] ;  /* 0x00016400ff1177ac */ /* 0x000f220008000800 */
[----:B--2---:R-:W-:Y:S02]  /*2790*/  UIMAD.WIDE.U32 UR10, UR38, UR12, URZ ;  /* 0x0000000c260a72a5 */ /* 0x004fe4000f8e00ff */
[----:B------:R-:W-:Y:S02]  /*27a0*/  UIMAD.WIDE.U32 UR8, UR37, UR15, URZ ;  /* 0x0000000f250872a5 */ /* 0x000fe4000f8e00ff */
[----:B---3--:R-:W-:Y:S02]  /*27b0*/  UISETP.NE.AND UP2, UPT, UR16, 0x1, UPT ;  /* 0x000000011000788c */ /* 0x008fe4000bf45270 */
[----:B------:R-:W-:Y:S01]  /*27c0*/  UISETP.NE.AND UP0, UPT, UR14, 0x1, UPT ;  /* 0x000000010e00788c */ /* 0x000fe2000bf05270 */
[----:B------:R-:W-:-:S02]  /*27d0*/  UMOV UR6, UR11 ;  /* 0x0000000b00067c82 */ /* 0x000fc40008000000 */
[----:B------:R-:W-:Y:S01]  /*27e0*/  UMOV UR4, UR9 ;  /* 0x0000000900047c82 */ /* 0x000fe20008000000 */
[----:B------:R-:W-:Y:S02]  /*27f0*/  USHF.R.U32.HI UR6, URZ, UR13, UR6 ;  /* 0x0000000dff067299 */ /* 0x000fe40008011606 */
[----:B----4-:R-:W-:Y:S02]  /*2800*/  USHF.R.U32.HI UR4, URZ, UR17, UR4 ;  /* 0x00000011ff047299 */ /* 0x010fe40008011604 */
[----:B------:R-:W-:Y:S02]  /*2810*/  USEL UR6, UR38, UR6, !UP2 ;  /* 0x0000000626067287 */ /* 0x000fe4000d000000 */
[----:B------:R-:W-:-:S04]  /*2820*/  USEL UR4, UR37, UR4, !UP0 ;  /* 0x0000000425047287 */ /* 0x000fc8000c000000 */
[----:B------:R-:W-:Y:S02]  /*2830*/  UIADD3 UR8, UPT, UPT, UR6, -UR4, URZ ;  /* 0x8000000406087290 */ /* 0x000fe4000fffe0ff */
[----:B------:R-:W-:Y:S02]  /*2840*/  UIADD3 UR4, UPT, UPT, -UR6, UR4, URZ ;  /* 0x0000000406047290 */ /* 0x000fe4000fffe1ff */
[----:B------:R-:W-:Y:S02]  /*2850*/  UIMAD UR37, UR8, UR14, UR37 ;  /* 0x0000000e082572a4 */ /* 0x000fe4000f8e0225 */
[----:B------:R-:W-:-:S12]  /*2860*/  UIMAD UR38, UR4, UR16, UR38 ;  /* 0x00000010042672a4 */ /* 0x000fd8000f8e0226 */
.L_x_42:
[----:B------:R-:W-:Y:S01]  /*2870*/  VIADD R11, R11, 0x1 ;  /* 0x000000010b0b7836 */ /* 0x000fe20000000000 */
[----:B------:R-:W-:Y:S02]  /*2880*/  R2UR UR6, R48 ;  /* 0x00000000300672ca */ /* 0x000fe400000e0000 */
[----:B------:R-:W-:Y:S02]  /*2890*/  R2UR UR4, R47 ;  /* 0x000000002f0472ca */ /* 0x000fe400000e0000 */
[C---:B------:R-:W-:Y:S02]  /*28a0*/  ISETP.NE.AND P0, PT, R11.reuse, 0x2, PT ;  /* 0x000000020b00780c */ /* 0x040fe40003f05270 */
[----:B------:R-:W-:Y:S02]  /*28b0*/  PLOP3.LUT P1, PT, PT, PT, PT, 0x80, 0x8 ;  /* 0x000000000008781c */ /* 0x000fe40003f2f070 */
[----:B-1----:R-:W-:Y:S02]  /*28c0*/  SEL R0, RZ, 0x1, P0 ;  /* 0x00000001ff007807 */ /* 0x002fe40000000000 */
[----:B------:R-:W-:-:S02]  /*28d0*/  SEL R11, R11, RZ, P0 ;  /* 0x000000ff0b0b7207 */ /* 0x000fc40000000000 */
[----:B------:R-:W-:Y:S01]  /*28e0*/  LOP3.LUT R10, R10, R0, RZ, 0x3c, !PT ;  /* 0x000000000a0a7212 */ /* 0x000fe200078e3cff */
[----:B------:R-:W-:Y:S02]  /*28f0*/  UIADD3 UR16, UPT, UPT, UR38, UR6, URZ ;  /* 0x0000000626107290 */ /* 0x000fe4000fffe0ff */
[----:B------:R-:W-:Y:S01]  /*2900*/  UIADD3 UR20, UPT, UPT, UR37, UR4, URZ ;  /* 0x0000000425147290 */ /* 0x000fe2000fffe0ff */
[----:B------:R-:W-:Y:S11]  /*2910*/  BRA.U UP1, `(.L_x_43) ;  /* 0xfffffff101507547 */ /* 0x000ff6000b83ffff */
[----:B------:R-:W-:Y:S01]  /*2920*/  UIADD3 UR7, UPT, UPT, UR7, 0x88, URZ ;  /* 0x0000008807077890 */ /* 0x000fe2000fffe0ff */
[----:B------:R-:W-:-:S03]  /*2930*/  SHF.L.U32 R2, R12, 0x1f, RZ ;  /* 0x0000001f0c027819 */ /* 0x000fc600000006ff */
[----:B------:R-:W-:-:S09]  /*2940*/  ULEA UR4, UR5, UR7, 0x3 ;  /* 0x0000000705047291 */ /* 0x000fd2000f8e18ff */
[----:B------:R-:W1:Y:S02]  /*2950*/  SYNCS.PHASECHK.TRANS64.TRYWAIT P0, [UR4], R2 ;  /* 0x00000002ff0075a7 */ /* 0x000e640008001104 */
[----:B-1----:R-:W-:Y:S05]  /*2960*/  @!P0 BRA `(.L_x_44) ;  /* 0x00000064007c8947 */ /* 0x002fea0003800000 */
.L_x_157:
[----:B------:R-:W-:-:S04]  /*2970*/  UIADD3 UR4, UPT, UPT, UR5, 0x1, URZ ;  /* 0x0000000105047890 */ /* 0x000fc8000fffe0ff */
[----:B------:R-:W-:-:S04]  /*2980*/  UISETP.NE.AND UP0, UPT, UR4, 0x11, UPT ;  /* 0x000000110400788c */ /* 0x000fc8000bf05270 */
[----:B------:R-:W-:Y:S02]  /*2990*/  USEL UR6, URZ, 0x1, UP0 ;  /* 0x00000001ff067887 */ /* 0x000fe40008000000 */
[----:B------:R-:W-:-:S04]  /*29a0*/  USEL UR4, UR4, URZ, UP0 ;  /* 0x000000ff04047287 */ /* 0x000fc80008000000 */
[----:B------:R-:W-:Y:S01]  /*29b0*/  ULEA UR5, UR4, UR7, 0x3 ;  /* 0x0000000704057291 */ /* 0x000fe2000f8e18ff */
[----:B-1----:R-:W-:-:S04]  /*29c0*/  LOP3.LUT R2, R12, UR6, RZ, 0x3c, !PT ;  /* 0x000000060c027c12 */ /* 0x002fc8000f8e3cff */
[----:B------:R-:W-:-:S04]  /*29d0*/  SHF.L.U32 R3, R2, 0x1f, RZ ;  /* 0x0000001f02037819 */ /* 0x000fc800000006ff */
[----:B------:R-:W1:Y:S02]  /*29e0*/  SYNCS.PHASECHK.TRANS64.TRYWAIT P0, [UR5], R3 ;  /* 0x00000003ff0075a7 */ /* 0x000e640008001105 */
[----:B-1----:R-:W-:Y:S05]  /*29f0*/  @!P0 BRA `(.L_x_45) ;  /* 0x0000006400708947 */ /* 0x002fea0003800000 */
.L_x_159:
[----:B------:R-:W-:-:S04]  /*2a00*/  UIADD3 UR4, UPT, UPT, UR4, 0x1, URZ ;  /* 0x0000000104047890 */ /* 0x000fc8000fffe0ff */
[----:B------:R-:W-:-:S04]  /*2a10*/  UISETP.NE.AND UP0, UPT, UR4, 0x11, UPT ;  /* 0x000000110400788c */ /* 0x000fc8000bf05270 */
[----:B------:R-:W-:Y:S02]  /*2a20*/  USEL UR6, URZ, 0x1, UP0 ;  /* 0x00000001ff067887 */ /* 0x000fe40008000000 */
[----:B------:R-:W-:-:S04]  /*2a30*/  USEL UR4, UR4, URZ, UP0 ;  /* 0x000000ff04047287 */ /* 0x000fc80008000000 */
[----:B------:R-:W-:Y:S01]  /*2a40*/  ULEA UR5, UR4, UR7, 0x3 ;  /* 0x0000000704057291 */ /* 0x000fe2000f8e18ff */
[----:B------:R-:W-:-:S04]  /*2a50*/  LOP3.LUT R2, R2, UR6, RZ, 0x3c, !PT ;  /* 0x0000000602027c12 */ /* 0x000fc8000f8e3cff */
[----:B-1----:R-:W-:-:S04]  /*2a60*/  SHF.L.U32 R3, R2, 0x1f, RZ ;  /* 0x0000001f02037819 */ /* 0x002fc800000006ff */
[----:B------:R-:W1:Y:S02]  /*2a70*/  SYNCS.PHASECHK.TRANS64.TRYWAIT P0, [UR5], R3 ;  /* 0x00000003ff0075a7 */ /* 0x000e640008001105 */
[----:B-1----:R-:W-:Y:S05]  /*2a80*/  @!P0 BRA `(.L_x_46) ;  /* 0x0000006400648947 */ /* 0x002fea0003800000 */
.L_x_161:
        /* <DEDUP_REMOVED lines=9> */
.L_x_163:
        /* <DEDUP_REMOVED lines=9> */
.L_x_165:
        /* <DEDUP_REMOVED lines=9> */
.L_x_167:
        /* <DEDUP_REMOVED lines=9> */
.L_x_169:
        /* <DEDUP_REMOVED lines=9> */
.L_x_171:
        /* <DEDUP_REMOVED lines=9> */
.L_x_173:
        /* <DEDUP_REMOVED lines=9> */
.L_x_175:
        /* <DEDUP_REMOVED lines=9> */
.L_x_177:
        /* <DEDUP_REMOVED lines=9> */
.L_x_179:
        /* <DEDUP_REMOVED lines=9> */
.L_x_181:
        /* <DEDUP_REMOVED lines=9> */
.L_x_183:
        /* <DEDUP_REMOVED lines=9> */
.L_x_185:
        /* <DEDUP_REMOVED lines=9> */
.L_x_187:
[----:B------:R-:W-:-:S04]  /*31e0*/  UIADD3 UR4, UPT, UPT, UR4, 0x1, URZ ;  /* 0x0000000104047890 */ /* 0x000fc8000fffe0ff */
[----:B------:R-:W-:-:S04]  /*31f0*/  UISETP.NE.AND UP0, UPT, UR4, 0x11, UPT ;  /* 0x000000110400788c */ /* 0x000fc8000bf05270 */
[----:B------:R-:W-:Y:S02]  /*3200*/  USEL UR5, URZ, 0x1, UP0 ;  /* 0x00000001ff057887 */ /* 0x000fe40008000000 */
[----:B------:R-:W-:-:S04]  /*3210*/  USEL UR4, UR4, URZ, UP0 ;  /* 0x000000ff04047287 */ /* 0x000fc80008000000 */
[----:B------:R-:W-:Y:S01]  /*3220*/  ULEA UR4, UR4, UR7, 0x3 ;  /* 0x0000000704047291 */ /* 0x000fe2000f8e18ff */
[----:B------:R-:W-:-:S04]  /*3230*/  LOP3.LUT R2, R2, UR5, RZ, 0x3c, !PT ;  /* 0x0000000502027c12 */ /* 0x000fc8000f8e3cff */
[----:B------:R-:W-:Y:S01]  /*3240*/  SHF.L.U32 R2, R2, 0x1f, RZ ;  /* 0x0000001f02027819 */ /* 0x000fe200000006ff */
[----:B-1----:R-:W-:-:S07]  /*3250*/  IMAD.U32 R0, RZ, RZ, UR4 ;  /* 0x00000004ff007e24 */ /* 0x002fce000f8e00ff */
.L_x_60:
[----:B-1----:R1:W2:Y:S02]  /*3260*/  SYNCS.PHASECHK.TRANS64.TRYWAIT P0, [R0+URZ], R2 ;  /* 0x00000002000075a7 */ /* 0x0022a400080011ff */
[----:B--2---:R-:W-:Y:S05]  /*3270*/  @!P0 NANOSLEEP.SYNCS 0x989680 ;  /* 0x009896800000895d */ /* 0x004fea0003900000 */
[----:B------:R-:W2:Y:S02]  /*3280*/  @!P0 SYNCS.PHASECHK.TRANS64 P0, [R0+URZ], R2 ;  /* 0x00000002000085a7 */ /* 0x000ea400080010ff */
[----:B--2---:R-:W-:Y:S05]  /*3290*/  @P0 EXIT ;  /* 0x000000000000094d */ /* 0x004fea0003800000 */
[----:B------:R-:W-:Y:S05]  /*32a0*/  BRA `(.L_x_60) ;  /* 0xfffffffc00ec7947 */ /* 0x000fea000383ffff */
.L_x_23:
[----:B------:R-:W1:Y:S02]  /*32b0*/  S2UR UR4, SR_CgaCtaId ;  /* 0x00000000000479c3 */ /* 0x000e640000008800 */
[----:B-1----:R-:W-:-:S04]  /*32c0*/  UISETP.NE.AND UP0, UPT, UR4, URZ, UPT ;  /* 0x000000ff0400728c */ /* 0x002fc8000bf05270 */
[----:B------:R-:W-:-:S09]  /*32d0*/  UISETP.NE.OR UP0, UPT, UR17, 0x1, UP0 ;  /* 0x000000011100788c */ /* 0x000fd20008705670 */
[----:B------:R-:W-:Y:S05]  /*32e0*/  BRA.U UP0, `(.L_x_61) ;  /* 0x00000005004c7547 */ /* 0x000fea000b800000 */
[----:B------:R-:W1:Y:S01]  /*32f0*/  S2UR UR5, SR_CgaCtaId ;  /* 0x00000000000579c3 */ /* 0x000e620000008800 */
[----:B------:R-:W-:Y:S01]  /*3300*/  UMOV UR4, 0x400 ;  /* 0x0000040000047882 */ /* 0x000fe20000000000 */
[----:B------:R-:W-:Y:S01]  /*3310*/  ISETP.GE.U32.AND P2, PT, R0, 0x2, PT ;  /* 0x000000020000780c */ /* 0x000fe20003f46070 */
[----:B------:R-:W-:Y:S01]  /*3320*/  IMAD.MOV.U32 R12, RZ, RZ, 0x1 ;  /* 0x00000001ff0c7424 */ /* 0x000fe200078e00ff */
[----:B------:R-:W-:Y:S02]  /*3330*/  CS2R R10, SRZ ;  /* 0x00000000000a7805 */ /* 0x000fe4000001ff00 */
[----:B------:R-:W-:Y:S01]  /*3340*/  CS2R R8, SRZ ;  /* 0x0000000000087805 */ /* 0x000fe2000001ff00 */
[----:B-1----:R-:W-:-:S03]  /*3350*/  ULEA UR6, UR5, UR4, 0x18 ;  /* 0x0000000405067291 */ /* 0x002fc6000f8ec0ff */
[----:B------:R-:W-:-:S09]  /*3360*/  UMOV UR5, URZ ;  /* 0x000000ff00057c82 */ /* 0x000fd20008000000 */
.L_x_65:
[----:B------:R-:W-:Y:S02]  /*3370*/  LEA R2, R8, UR6, 0x3 ;  /* 0x0000000608027c11 */ /* 0x000fe4000f8e18ff */
[----:B------:R-:W-:-:S03]  /*3380*/  SHF.L.U32 R4, R9, 0x1f, RZ ;  /* 0x0000001f09047819 */ /* 0x000fc600000006ff */
[----:B------:R-:W-:Y:S01]  /*3390*/  VIADD R5, R2, 0x1d0 ;  /* 0x000001d002057836 */ /* 0x000fe20000000000 */
[----:B------:R-:W1:Y:S02]  /*33a0*/  SYNCS.PHASECHK.TRANS64.TRYWAIT P0, [R2+URZ+0x1c0], R4 ;  /* 0x0001c004020075a7 */ /* 0x000e6400080011ff */
[----:B-1----:R-:W-:Y:S05]  /*33b0*/  @!P0 BRA `(.L_x_62) ;  /* 0x0000006000688947 */ /* 0x002fea0003800000 */
.L_x_188:
[----:B------:R-:W-:Y:S01]  /*33c0*/  ULEA UR4, UR5, UR6, 0x3 ;  /* 0x0000000605047291 */ /* 0x000fe2000f8e18ff */
[----:B-1----:R-:W-:Y:S01]  /*33d0*/  PRMT R2, RZ, 0x654, R5 ;  /* 0x00000654ff027816 */ /* 0x002fe20000000005 */
[----:B------:R-:W-:Y:S01]  /*33e0*/  @!P2 IMAD.MOV.U32 R4, RZ, RZ, 0x10 ;  /* 0x00000010ff04a424 */ /* 0x000fe200078e00ff */
[----:B------:R-:W-:Y:S01]  /*33f0*/  SHF.L.U32 R5, R12, 0x1f, RZ ;  /* 0x0000001f0c057819 */ /* 0x000fe200000006ff */
[----:B------:R-:W-:Y:S01]  /*3400*/  UIADD3 UR7, UPT, UPT, UR4, 0x160, URZ ;  /* 0x0000016004077890 */ /* 0x000fe2000fffe0ff */
[----:B------:R1:W-:Y:S05]  /*3410*/  SYNCS.ARRIVE.TRANS64.RED.A1T0 RZ, [R2+URZ], RZ ;  /* 0x000000ff02ff79a7 */ /* 0x0003ea00081004ff */
[----:B------:R-:W-:Y:S01]  /*3420*/  IMAD.U32 R6, RZ, RZ, UR7 ;  /* 0x00000007ff067e24 */ /* 0x000fe2000f8e00ff */
[----:B------:R-:W2:Y:S04]  /*3430*/  SYNCS.PHASECHK.TRANS64.TRYWAIT P0, [UR4+0x170], R5 ;  /* 0x00017005ff0075a7 */ /* 0x000ea80008001104 */
[----:B------:R-:W-:Y:S01]  /*3440*/  PRMT R6, R0, 0x654, R6 ;  /* 0x0000065400067816 */ /* 0x000fe20000000006 */
[----:B-12---:R-:W-:Y:S06]  /*3450*/  @!P0 BRA `(.L_x_63) ;  /* 0x0000006000548947 */ /* 0x006fec0003800000 */
.L_x_190:
[----:B------:R-:W-:Y:S01]  /*3460*/  ULEA UR8, UR5, UR6, 0x4 ;  /* 0x0000000605087291 */ /* 0x000fe2000f8e20ff */
[----:B------:R-:W-:Y:S01]  /*3470*/  SEL R3, R6, R3, !P2 ;  /* 0x0000000306037207 */ /* 0x000fe20005000000 */
[----:B------:R-:W-:Y:S01]  /*3480*/  UIADD3 UR9, UPT, UPT, UR4, 0x160, URZ ;  /* 0x0000016004097890 */ /* 0x000fe2000fffe0ff */
[----:B-1----:R-:W-:Y:S01]  /*3490*/  LEA R2, R11, UR6, 0x3 ;  /* 0x000000060b027c11 */ /* 0x002fe2000f8e18ff */
[----:B------:R-:W-:Y:S01]  /*34a0*/  UIADD3 UR8, UPT, UPT, UR8, 0x1f0, URZ ;  /* 0x000001f008087890 */ /* 0x000fe2000fffe0ff */
[----:B------:R1:W-:Y:S01]  /*34b0*/  @!P2 SYNCS.ARRIVE.TRANS64.RED RZ, [R3+URZ], R4 ;  /* 0x0000000403ffa9a7 */ /* 0x0003e200080004ff */
[----:B------:R-:W-:Y:S01]  /*34c0*/  UIADD3 UR4, UPT, UPT, UR5, 0x1, URZ ;  /* 0x0000000105047890 */ /* 0x000fe2000fffe0ff */
[----:B------:R-:W-:-:S03]  /*34d0*/  VIADD R8, R8, 0x1 ;  /* 0x0000000108087836 */ /* 0x000fc60000000000 */
[----:B------:R-:W-:Y:S02]  /*34e0*/  UISETP.NE.AND UP0, UPT, UR4, 0x2, UPT ;  /* 0x000000020400788c */ /* 0x000fe4000bf05270 */
[----:B------:R-:W-:Y:S01]  /*34f0*/  ISETP.NE.AND P0, PT, R8, 0x2, PT ;  /* 0x000000020800780c */ /* 0x000fe20003f05270 */
[----:B------:R-:W-:Y:S06]  /*3500*/  UGETNEXTWORKID.BROADCAST [UR8], [UR9] ;  /* 0x00000000080073ca */ /* 0x000fec0008000100 */
[----:B------:R-:W-:Y:S02]  /*3510*/  USEL UR7, URZ, 0x1, UP0 ;  /* 0x00000001ff077887 */ /* 0x000fe40008000000 */
[----:B------:R-:W-:-:S04]  /*3520*/  USEL UR5, UR4, URZ, UP0 ;  /* 0x000000ff04057287 */ /* 0x000fc80008000000 */
[----:B------:R-:W-:Y:S02]  /*3530*/  LOP3.LUT R12, R12, UR7, RZ, 0x3c, !PT ;  /* 0x000000070c0c7c12 */ /* 0x000fe4000f8e3cff */
[----:B-1----:R-:W-:-:S04]  /*3540*/  SHF.L.U32 R4, R10, 0x1f, RZ ;  /* 0x0000001f0a047819 */ /* 0x002fc800000006ff */
[----:B------:R-:W1:Y:S02]  /*3550*/  SYNCS.PHASECHK.TRANS64.TRYWAIT P1, [R2+URZ+0x160], R4 ;  /* 0x00016004020075a7 */ /* 0x000e6400080211ff */
[----:B-1----:R-:W-:Y:S05]  /*3560*/  @!P1 BRA `(.L_x_64) ;  /* 0x0000006000289947 */ /* 0x002fea0003800000 */
.L_x_191:
[C---:B-1----:R-:W-:Y:S01]  /*3570*/  LEA R4, R11.reuse, UR6, 0x4 ;  /* 0x000000060b047c11 */ /* 0x042fe2000f8e20ff */
[----:B------:R-:W-:Y:S01]  /*3580*/  VIADD R2, R2, 0x170 ;  /* 0x0000017002027836 */ /* 0x000fe20000000000 */
[----:B------:R-:W-:Y:S01]  /*3590*/  SEL R8, R8, RZ, P0 ;  /* 0x000000ff08087207 */ /* 0x000fe20000000000 */
[----:B------:R-:W-:-:S03]  /*35a0*/  VIADD R11, R11, 0x1 ;  /* 0x000000010b0b7836 */ /* 0x000fc60000000000 */
[----:B------:R-:W1:Y:S01]  /*35b0*/  LDS.128 R4, [R4+0x1f0] ;  /* 0x0001f00004047984 */ /* 0x000e620000000c00 */
[----:B------:R-:W-:Y:S02]  /*35c0*/  PRMT R2, RZ, 0x654, R2 ;  /* 0x00000654ff027816 */ /* 0x000fe40000000002 */
[C---:B------:R-:W-:Y:S01]  /*35d0*/  ISETP.NE.AND P1, PT, R11.reuse, 0x2, PT ;  /* 0x000000020b00780c */ /* 0x040fe20003f25270 */
[----:B------:R-:W-:Y:S01]  /*35e0*/  @!PT LDS RZ, [RZ] ;  /* 0x00000000fffff984 */ /* 0x000fe20000000800 */
[----:B------:R-:W-:Y:S01]  /*35f0*/  @!PT LDS RZ, [RZ] ;  /* 0x00000000fffff984 */ /* 0x000fe20000000800 */
[----:B------:R-:W-:Y:S01]  /*3600*/  @!PT LDS RZ, [RZ] ;  /* 0x00000000fffff984 */ /* 0x000fe20000000800 */
[----:B------:R-:W-:Y:S01]  /*3610*/  @!PT LDS RZ, [RZ] ;  /* 0x00000000fffff984 */ /* 0x000fe20000000800 */
[----:B------:R2:W-:Y:S06]  /*3620*/  MEMBAR.ALL.CTA ;  /* 0x0000000000007992 */ /* 0x0005ec0000008000 */
[----:B--2---:R-:W2:Y:S01]  /*3630*/  FENCE.VIEW.ASYNC.S ;  /* 0x00000000000073c6 */ /* 0x004ea20000000000 */
[----:B------:R-:W-:Y:S01]  /*3640*/  SEL R11, R11, RZ, P1 ;  /* 0x000000ff0b0b7207 */ /* 0x000fe20000800000 */
[----:B--2---:R2:W-:Y:S01]  /*3650*/  SYNCS.ARRIVE.TRANS64.RED.A1T0 RZ, [R2+URZ], RZ ;  /* 0x000000ff02ff79a7 */ /* 0x0045e200081004ff */
[----:B-1----:R-:W-:-:S02]  /*3660*/  LOP3.LUT P3, RZ, R6, 0x1, RZ, 0xc0, !PT ;  /* 0x0000000106ff7812 */ /* 0x002fc4000786c0ff */
[----:B------:R-:W-:-:S04]  /*3670*/  SEL R4, RZ, 0x1, P1 ;  /* 0x00000001ff047807 */ /* 0x000fc80000800000 */
[----:B------:R-:W-:Y:S02]  /*3680*/  LOP3.LUT R10, R10, R4, RZ, 0x3c, !PT ;  /* 0x000000040a0a7212 */ /* 0x000fe400078e3cff */
[----:B--2---:R-:W-:-:S04]  /*3690*/  SEL R2, RZ, 0x1, P0 ;  /* 0x00000001ff027807 */ /* 0x004fc80000000000 */
[----:B------:R-:W-:Y:S01]  /*36a0*/  LOP3.LUT R9, R9, R2, RZ, 0x3c, !PT ;  /* 0x0000000209097212 */ /* 0x000fe200078e3cff */
[----:B------:R-:W-:Y:S06]  /*36b0*/  @P3 BRA `(.L_x_65) ;  /* 0xfffffffc002c3947 */ /* 0x000fec000383ffff */
[----:B------:R-:W-:Y:S01]  /*36c0*/  ULEA UR4, UR5, UR6, 0x3 ;  /* 0x0000000605047291 */ /* 0x000fe2000f8e18ff */
[----:B------:R-:W-:-:S08]  /*36d0*/  SHF.L.U32 R2, R12, 0x1f, RZ ;  /* 0x0000001f0c027819 */ /* 0x000fd000000006ff */
[----:B------:R-:W1:Y:S02]  /*36e0*/  SYNCS.PHASECHK.TRANS64 P0, [UR4+0x170], R2 ;  /* 0x00017002ff0075a7 */ /* 0x000e640008001004 */
[----:B-1----:R-:W-:Y:S05]  /*36f0*/  @P0 BRA `(.L_x_66) ;  /* 0x0000000000080947 */ /* 0x002fea0003800000 */
[----:B------:R-:W1:Y:S02]  /*3700*/  SYNCS.PHASECHK.TRANS64.TRYWAIT P0, [UR4+0x170], R2 ;  /* 0x00017002ff0075a7 */ /* 0x000e640008001104 */
[----:B-1----:R-:W-:Y:S05]  /*3710*/  @!P0 BRA `(.L_x_67) ;  /* 0x0000005c00d08947 */ /* 0x002fea0003800000 */
.L_x_66:
[----:B------:R-:W-:-:S04]  /*3720*/  UIADD3 UR7, UPT, UPT, UR5, 0x1, URZ ;  /* 0x0000000105077890 */ /* 0x000fc8000fffe0ff */
[----:B------:R-:W-:-:S04]  /*3730*/  UISETP.NE.AND UP0, UPT, UR7, 0x2, UPT ;  /* 0x000000020700788c */ /* 0x000fc8000bf05270 */
[----:B------:R-:W-:Y:S02]  /*3740*/  USEL UR8, URZ, 0x1, UP0 ;  /* 0x00000001ff087887 */ /* 0x000fe40008000000 */
[----:B------:R-:W-:-:S04]  /*3750*/  USEL UR7, UR7, URZ, UP0 ;  /* 0x000000ff07077287 */ /* 0x000fc80008000000 */
[----:B------:R-:W-:Y:S01]  /*3760*/  ULEA UR7, UR7, UR6, 0x3 ;  /* 0x0000000607077291 */ /* 0x000fe2000f8e18ff */
[----:B-1----:R-:W-:-:S04]  /*3770*/  LOP3.LUT R2, R12, UR8, RZ, 0x3c, !PT ;  /* 0x000000080c027c12 */ /* 0x002fc8000f8e3cff */
[----:B------:R-:W-:-:S04]  /*3780*/  SHF.L.U32 R0, R2, 0x1f, RZ ;  /* 0x0000001f02007819 */ /* 0x000fc800000006ff */
[----:B------:R-:W1:Y:S02]  /*3790*/  SYNCS.PHASECHK.TRANS64 P0, [UR7+0x170], R0 ;  /* 0x00017000ff0075a7 */ /* 0x000e640008001007 */
[----:B-1----:R-:W-:Y:S05]  /*37a0*/  @P0 EXIT ;  /* 0x000000000000094d */ /* 0x002fea0003800000 */
[----:B------:R-:W-:Y:S02]  /*37b0*/  SHF.L.U32 R2, R2, 0x1f, RZ ;  /* 0x0000001f02027819 */ /* 0x000fe400000006ff */
[----:B------:R-:W-:-:S07]  /*37c0*/  MOV R0, UR7 ;  /* 0x0000000700007c02 */ /* 0x000fce0008000f00 */
.L_x_68:
[----:B-1----:R1:W2:Y:S02]  /*37d0*/  SYNCS.PHASECHK.TRANS64.TRYWAIT P0, [R0+URZ+0x170], R2 ;  /* 0x00017002000075a7 */ /* 0x0022a400080011ff */
[----:B--2---:R-:W-:Y:S05]  /*37e0*/  @!P0 NANOSLEEP.SYNCS 0x989680 ;  /* 0x009896800000895d */ /* 0x004fea0003900000 */
[----:B------:R-:W2:Y:S02]  /*37f0*/  @!P0 SYNCS.PHASECHK.TRANS64 P0, [R0+URZ+0x170], R2 ;  /* 0x00017002000085a7 */ /* 0x000ea400080010ff */
[----:B--2---:R-:W-:Y:S05]  /*3800*/  @P0 EXIT ;  /* 0x000000000000094d */ /* 0x004fea0003800000 */
[----:B------:R-:W-:Y:S05]  /*3810*/  BRA `(.L_x_68) ;  /* 0xfffffffc00ec7947 */ /* 0x000fea000383ffff */
.L_x_61:
[----:B------:R-:W-:Y:S05]  /*3820*/  BRA.U UP4, `(.L_x_69) ;  /* 0x0000000d04a07547 */ /* 0x000fea000b800000 */
[----:B------:R-:W1:Y:S01]  /*3830*/  S2UR UR7, SR_CgaCtaId ;  /* 0x00000000000779c3 */ /* 0x000e620000008800 */
[----:B------:R-:W-:Y:S01]  /*3840*/  UMOV UR4, 0x40 ;  /* 0x0000004000047882 */ /* 0x000fe20000000000 */
[----:B------:R-:W-:Y:S01]  /*3850*/  NOP ;  /* 0x0000000000007918 */ /* 0x000fe20000000000 */
[----:B------:R-:W-:Y:S01]  /*3860*/  UMOV UR6, 0x400 ;  /* 0x0000040000067882 */ /* 0x000fe20000000000 */
[----:B-1----:R-:W-:Y:S02]  /*3870*/  ULEA UR5, UR7, UR4, 0x18 ;  /* 0x0000000407057291 */ /* 0x002fe4000f8ec0ff */
[----:B------:R-:W-:-:S07]  /*3880*/  ULEA UR6, UR7, UR6, 0x18 ;  /* 0x0000000607067291 */ /* 0x000fce000f8ec0ff */
[----:B------:R-:W1:Y:S02]  /*3890*/  LDS.U8 R0, [UR5+0x1c] ;  /* 0x00001c05ff007984 */ /* 0x000e640008000000 */
[----:B-1----:R-:W-:-:S13]  /*38a0*/  ISETP.NE.AND P0, PT, R0, RZ, PT ;  /* 0x000000ff0000720c */ /* 0x002fda0003f05270 */
[----:B------:R-:W-:Y:S05]  /*38b0*/  @P0 BRA `(.L_x_70) ;  /* 0x0000000000580947 */ /* 0x000fea0003800000 */
[----:B------:R-:W-:-:S13]  /*38c0*/  ELECT P0, URZ, PT ;  /* 0x0000000000ff782f */ /* 0x000fda0003800000 */
[----:B------:R-:W-:Y:S05]  /*38d0*/  @!P0 BRA `(.L_x_71) ;  /* 0x0000000000608947 */ /* 0x000fea0003800000 */
[----:B------:R-:W-:Y:S01]  /*38e0*/  UMOV UR4, 0x10 ;  /* 0x0000001000047882 */ /* 0x000fe20000000000 */
[----:B------:R-:W-:Y:S01]  /*38f0*/  HFMA2 R0, -RZ, RZ, 0, 5.9604644775390625e-08 ;  /* 0x00000001ff007431 */ /* 0x000fe200000001ff */
[----:B------:R-:W-:-:S03]  /*3900*/  MOV R3, 0xffff ;  /* 0x0000ffff00037802 */ /* 0x000fc60000000f00 */
[----:B------:R-:W-:Y:S04]  /*3910*/  DEPBAR.LE SB1, 0x36 ;  /* 0x00009d800000791a */ /* 0x000fe80000000000 */
[----:B------:R-:W1:Y:S02]  /*3920*/  UTCATOMSWS.FIND_AND_SET.ALIGN UP0, UR4, UR4 ;  /* 0x00000004000475e3 */ /* 0x000e640008000800 */
[----:B-1----:R-:W-:Y:S01]  /*3930*/  MOV R4, UR4 ;  /* 0x0000000400047c02 */ /* 0x002fe20008000f00 */
[----:B------:R-:W-:Y:S06]  /*3940*/  BRA.U UP0, `(.L_x_72) ;  /* 0x0000000100187547 */ /* 0x000fec000b800000 */
.L_x_73:
[----:B------:R-:W-:Y:S05]  /*3950*/  NANOSLEEP 0x64 ;  /* 0x000000640000795d */ /* 0x000fea0003800000 */
[----:B------:R-:W-:-:S05]  /*3960*/  UMOV UR4, 0x10 ;  /* 0x0000001000047882 */ /* 0x000fca0000000000 */
[----:B------:R-:W-:Y:S04]  /*3970*/  DEPBAR.LE SB1, 0x36 ;  /* 0x00009d800000791a */ /* 0x000fe80000000000 */
[----:B------:R-:W1:Y:S02]  /*3980*/  UTCATOMSWS.FIND_AND_SET.ALIGN UP0, UR4, UR4 ;  /* 0x00000004000475e3 */ /* 0x000e640008000800 */
[----:B-1----:R-:W-:Y:S01]  /*3990*/  MOV R4, UR4 ;  /* 0x0000000400047c02 */ /* 0x002fe20008000f00 */
[----:B------:R-:W-:Y:S05]  /*39a0*/  BRA.U !UP0, `(.L_x_73) ;  /* 0xfffffffd08e87547 */ /* 0x000fea000b83ffff */
.L_x_72:
[-C--:B------:R-:W-:Y:S02]  /*39b0*/  SHF.L.U32 R3, R3, R4.reuse, RZ ;  /* 0x0000000403037219 */ /* 0x080fe400000006ff */
[----:B------:R-:W-:Y:S01]  /*39c0*/  SHF.L.U32 R0, R0, R4, RZ ;  /* 0x0000000400007219 */ /* 0x000fe200000006ff */
[----:B------:R-:W-:Y:S02]  /*39d0*/  IMAD.SHL.U32 R4, R4, 0x20, RZ ;  /* 0x0000002004047824 */ /* 0x000fe400078e00ff */
[----:B------:R1:W-:Y:S04]  /*39e0*/  ATOMS.OR RZ, [UR5+0x14], R3 ;  /* 0x00001403ffff798c */ /* 0x0003e8000b000005 */
[----:B------:R1:W-:Y:S04]  /*39f0*/  ATOMS.OR RZ, [UR5+0x18], R0 ;  /* 0x00001800ffff798c */ /* 0x0003e8000b000005 */
[----:B------:R1:W-:Y:S01]  /*3a00*/  STS [UR6+0x210], R4 ;  /* 0x00021004ff007988 */ /* 0x0003e20008000806 */
[----:B------:R-:W-:Y:S05]  /*3a10*/  BRA `(.L_x_71) ;  /* 0x0000000000107947 */ /* 0x000fea0003800000 */
.L_x_70:
[----:B------:R-:W-:Y:S02]  /*3a20*/  MOV R0, 0xffffffff ;  /* 0xffffffff00007802 */ /* 0x000fe40000000f00 */
[----:B------:R-:W-:-:S03]  /*3a30*/  MOV R4, 0x3a60 ;  /* 0x00003a6000047802 */ /* 0x000fc60000000f00 */
[----:B------:R1:W-:Y:S04]  /*3a40*/  STS [UR6+0x210], R0 ;  /* 0x00021000ff007988 */ /* 0x0003e80008000806 */
[----:B-1---5:R-:W-:Y:S05]  /*3a50*/  CALL.REL.NOINC `($__internal_1_$__cuda_sm10x_tcgen05_guardrail_trap_phase_invalid_during_alloc) ;  /* 0x0000006400187944 */ /* 0x022fea0003c00000 */
.L_x_71:
[----:B------:R-:W-:Y:S05]  /*3a60*/  WARPSYNC.ALL ;  /* 0x0000000000007948 */ /* 0x000fea0003800000 */
[----:B------:R-:W2:Y:S01]  /*3a70*/  S2UR UR4, SR_CgaCtaId ;  /* 0x00000000000479c3 */ /* 0x000ea20000008800 */
[----:B------:R-:W-:Y:S01]  /*3a80*/  UMOV UR17, 0x400 ;  /* 0x0000040000117882 */ /* 0x000fe20000000000 */
[----:B------:R-:W-:-:S06]  /*3a90*/  NOP ;  /* 0x0000000000007918 */ /* 0x000fcc0000000000 */
[----:B------:R-:W-:Y:S06]  /*3aa0*/  BAR.ARV 0x6, 0xa0 ;  /* 0x0182800000007b1d */ /* 0x000fec0000002000 */
[----:B------:R-:W3:Y:S01]  /*3ab0*/  LDCU UR5, c[0x0][0x38c] ;  /* 0x00007180ff0577ac */ /* 0x000ee20008000800 */
[----:B------:R-:W-:Y:S01]  /*3ac0*/  LOP3.LUT R2, R2, 0xffff, RZ, 0xc0, !PT ;  /* 0x0000ffff02027812 */ /* 0x000fe200078ec0ff */
[----:B------:R-:W-:Y:S01]  /*3ad0*/  IMAD.MOV.U32 R11, RZ, RZ, 0x1 ;  /* 0x00000001ff0b7424 */ /* 0x000fe200078e00ff */
[----:B------:R-:W-:Y:S01]  /*3ae0*/  CS2R R8, SRZ ;  /* 0x0000000000087805 */ /* 0x000fe2000001ff00 */
[----:B------:R-:W4:Y:S01]  /*3af0*/  LDCU UR8, c[0x0][0x38c] ;  /* 0x00007180ff0877ac */ /* 0x000f220008000800 */
[----:B------:R-:W-:Y:S01]  /*3b00*/  R2UR UR19, R2 ;  /* 0x00000000021372ca */ /* 0x000fe200000e0000 */
[----:B------:R-:W-:Y:S01]  /*3b10*/  IMAD.MOV.U32 R10, RZ, RZ, RZ ;  /* 0x000000ffff0a7224 */ /* 0x000fe200078e00ff */
[----:B------:R-:W-:Y:S01]  /*3b20*/  UMOV UR22, URZ ;  /* 0x000000ff00167c82 */ /* 0x000fe20008000000 */
[----:B------:R-:W-:Y:S01]  /*3b30*/  UMOV UR14, URZ ;  /* 0x000000ff000e7c82 */ /* 0x000fe20008000000 */
[----:B--2---:R-:W-:Y:S01]  /*3b40*/  ULEA UR17, UR4, UR17, 0x18 ;  /* 0x0000001104117291 */ /* 0x004fe2000f8ec0ff */
[----:B------:R-:W-:Y:S01]  /*3b50*/  UMOV UR26, 0x0 ;  /* 0x00000000001a7882 */ /* 0x000fe20000000000 */
[----:B------:R-:W-:-:S02]  /*3b60*/  UMOV UR27, 0x4200010 ;  /* 0x04200010001b7882 */ /* 0x000fc40000000000 */
[----:B------:R-:W-:Y:S02]  /*3b70*/  UIADD3 UR6, UPT, UPT, UR17, 0x4600, URZ ;  /* 0x0000460011067890 */ /* 0x000fe4000fffe0ff */
[----:B------:R-:W-:Y:S02]  /*3b80*/  UIADD3 UR7, UPT, UPT, UR17, 0x15600, URZ ;  /* 0x0001560011077890 */ /* 0x000fe4000fffe0ff */
[----:B---3--:R-:W-:Y:S01]  /*3b90*/  UIADD3 UR5, UPT, UPT, UR5, 0x1f, URZ ;  /* 0x0000001f05057890 */ /* 0x008fe2000fffe0ff */
[----:B-1----:R-:W1:Y:S01]  /*3ba0*/  LDS R0, [UR17+0x210] ;  /* 0x00021011ff007984 */ /* 0x002e620008000800 */
[----:B------:R-:W-:Y:S02]  /*3bb0*/  USHF.R.U32.HI UR6, URZ, 0x4, UR6 ;  /* 0x00000004ff067899 */ /* 0x000fe40008011606 */
[----:B------:R-:W-:Y:S02]  /*3bc0*/  USHF.R.S32.HI UR4, URZ, 0x1f, UR5 ;  /* 0x0000001fff047899 */ /* 0x000fe40008011405 */
[----:B------:R-:W-:-:S02]  /*3bd0*/  ULOP3.LUT UR6, UR6, 0x3fff, URZ, 0xc0, !UPT ;  /* 0x00003fff06067892 */ /* 0x000fc4000f8ec0ff */
[----:B------:R-:W-:Y:S02]  /*3be0*/  ULEA.HI UR4, UR4, UR5, URZ, 0x5 ;  /* 0x0000000504047291 */ /* 0x000fe4000f8f28ff */
[----:B------:R-:W-:Y:S02]  /*3bf0*/  USHF.R.U32.HI UR5, URZ, 0x4, UR7 ;  /* 0x00000004ff057899 */ /* 0x000fe40008011607 */
[----:B------:R-:W-:Y:S02]  /*3c00*/  USHF.R.S32.HI UR28, URZ, 0x5, UR4 ;  /* 0x00000005ff1c7899 */ /* 0x000fe40008011404 */
[----:B------:R-:W-:Y:S02]  /*3c10*/  ULOP3.LUT UR5, UR5, 0x3fff, URZ, 0xc0, !UPT ;  /* 0x00003fff05057892 */ /* 0x000fe4000f8ec0ff */
[----:B------:R-:W-:Y:S02]  /*3c20*/  UISETP.LT.AND UP0, UPT, UR28, 0x1, UPT ;  /* 0x000000011c00788c */ /* 0x000fe4000bf01270 */
[----:B------:R-:W-:-:S02]  /*3c30*/  ULOP3.LUT UR20, UR6, 0x10000, URZ, 0xfc, !UPT ;  /* 0x0001000006147892 */ /* 0x000fc4000f8efcff */
[----:B------:R-:W-:Y:S02]  /*3c40*/  USEL UR29, UR28, 0x1, !UP0 ;  /* 0x000000011c1d7887 */ /* 0x000fe4000c000000 */
[----:B------:R-:W-:Y:S02]  /*3c50*/  ULOP3.LUT UR21, UR5, 0x10000, URZ, 0xfc, !UPT ;  /* 0x0001000005157892 */ /* 0x000fe4000f8efcff */
[----:B------:R-:W-:Y:S02]  /*3c60*/  UIADD3 UR29, UPT, UPT, -UR29, URZ, URZ ;  /* 0x000000ff1d1d7290 */ /* 0x000fe4000fffe1ff */
[----:B----4-:R-:W-:Y:S01]  /*3c70*/  UISETP.GE.AND UP4, UPT, UR8, 0x1, UPT ;  /* 0x000000010800788c */ /* 0x010fe2000bf86270 */
[----:B------:R-:W-:Y:S01]  /*3c80*/  UMOV UR24, 0x0 ;  /* 0x0000000000187882 */ /* 0x000fe20000000000 */
[----:B------:R-:W-:Y:S01]  /*3c90*/  UMOV UR25, 0x4200010 ;  /* 0x0420001000197882 */ /* 0x000fe20000000000 */
[----:B-1----:R-:W-:-:S15]  /*3ca0*/  R2UR UR30, R0 ;  /* 0x00000000001e72ca */ /* 0x002fde00000e0000 */
.L_x_80:
[----:B------:R-:W-:Y:S02]  /*3cb0*/  LEA R0, R10, UR17, 0x3 ;  /* 0x000000110a007c11 */ /* 0x000fe4000f8e18ff */
[----:B------:R-:W-:Y:S02]  /*3cc0*/  SHF.L.U32 R2, R9, 0x1f, RZ ;  /* 0x0000001f09027819 */ /* 0x000fe400000006ff */
[----:B------:R-:W-:Y:S01]  /*3cd0*/  PLOP3.LUT P0, PT, PT, PT, UP4, 0x80, 0x8 ;  /* 0x000000000008781c */ /* 0x000fe20003f0f048 */
[----:B------:R-:W-:Y:S01]  /*3ce0*/  VIADD R3, R0, 0x170 ;  /* 0x0000017000037836 */ /* 0x000fe20000000000 */
[----:B-1----:R-:W1:Y:S02]  /*3cf0*/  SYNCS.PHASECHK.TRANS64.TRYWAIT P1, [R0+URZ+0x160], R2 ;  /* 0x00016002000075a7 */ /* 0x002e6400080211ff */
[----:B-1-3--:R-:W-:Y:S09]  /*3d00*/  @!P1 BRA `(.L_x_74) ;  /* 0x00000058006c9947 */ /* 0x00aff20003800000 */
.L_x_193:
[----:B------:R-:W-:Y:S01]  /*3d10*/  LEA R4, R10, UR17, 0x4 ;  /* 0x000000110a047c11 */ /* 0x000fe2000f8e20ff */
[----:B------:R-:W-:Y:S01]  /*3d20*/  @UP4 ULEA UR4, UR14, UR17, 0x3 ;  /* 0x000000110e044291 */ /* 0x000fe2000f8e18ff */
[----:B------:R-:W-:Y:S01]  /*3d30*/  PLOP3.LUT P2, PT, PT, PT, PT, 0x80, 0x8 ;  /* 0x000000000008781c */ /* 0x000fe20003f4f070 */
[----:B------:R-:W-:Y:S01]  /*3d40*/  ULEA UR23, UR22, UR17, 0x3 ;  /* 0x0000001116177291 */ /* 0x000fe2000f8e18ff */
[----:B------:R-:W-:Y:S02]  /*3d50*/  PRMT R3, RZ, 0x654, R3 ;  /* 0x00000654ff037816 */ /* 0x000fe40000000003 */
[----:B------:R-:W2:Y:S01]  /*3d60*/  LDS.128 R4, [R4+0x1f0] ;  /* 0x0001f00004047984 */ /* 0x000ea20000000c00 */
[----:B-1----:R-:W-:Y:S02]  /*3d70*/  @P0 SHF.L.U32 R2, R8, 0x1f, RZ ;  /* 0x0000001f08020819 */ /* 0x002fe400000006ff */
[----:B------:R-:W-:Y:S01]  /*3d80*/  SHF.L.U32 R0, R11, 0x1f, RZ ;  /* 0x0000001f0b007819 */ /* 0x000fe200000006ff */
[----:B------:R-:W-:Y:S01]  /*3d90*/  @!PT LDS RZ, [RZ] ;  /* 0x00000000fffff984 */ /* 0x000fe20000000800 */
[----:B------:R-:W-:Y:S01]  /*3da0*/  @!PT LDS RZ, [RZ] ;  /* 0x00000000fffff984 */ /* 0x000fe20000000800 */
[----:B------:R-:W-:Y:S01]  /*3db0*/  @!PT LDS RZ, [RZ] ;  /* 0x00000000fffff984 */ /* 0x000fe20000000800 */
[----:B------:R-:W-:Y:S01]  /*3dc0*/  @!PT LDS RZ, [RZ] ;  /* 0x00000000fffff984 */ /* 0x000fe20000000800 */
[----:B------:R1:W-:Y:S06]  /*3dd0*/  MEMBAR.ALL.CTA ;  /* 0x0000000000007992 */ /* 0x0003ec0000008000 */
[----:B-1----:R-:W1:Y:S02]  /*3de0*/  FENCE.VIEW.ASYNC.S ;  /* 0x00000000000073c6 */ /* 0x002e640000000000 */
[----:B-1----:R1:W-:Y:S01]  /*3df0*/  SYNCS.ARRIVE.TRANS64.RED.A1T0 RZ, [R3+URZ], RZ ;  /* 0x000000ff03ff79a7 */ /* 0x0023e200081004ff */
[----:B------:R1:W3:Y:S01]  /*3e00*/  @P0 SYNCS.PHASECHK.TRANS64.TRYWAIT P2, [UR4], R2 ;  /* 0x00000002ff0005a7 */ /* 0x0002e20008041104 */
[----:B------:R-:W-:Y:S01]  /*3e10*/  ULEA.HI UR4, UR22, UR22, URZ, 0x1 ;  /* 0x0000001616047291 */ /* 0x000fe2000f8f08ff */
[----:B--2---:R-:W-:-:S03]  /*3e20*/  LOP3.LUT P1, RZ, R6, 0x1, RZ, 0xc0, !PT ;  /* 0x0000000106ff7812 */ /* 0x004fc6000782c0ff */
[----:B------:R-:W-:Y:S02]  /*3e30*/  USHF.L.U32 UR18, UR4, 0x6, URZ ;  /* 0x0000000604127899 */ /* 0x000fe400080006ff */
[----:B------:R-:W-:Y:S02]  /*3e40*/  ULOP3.LUT UR4, UR4, 0xffe, URZ, 0xc0, !UPT ;  /* 0x00000ffe04047892 */ /* 0x000fe4000f8ec0ff */
[----:B------:R-:W-:Y:S02]  /*3e50*/  ULOP3.LUT UR18, UR18, 0xffffff80, URZ, 0xc0, !UPT ;  /* 0xffffff8012127892 */ /* 0x000fe4000f8ec0ff */
[----:B------:R-:W-:Y:S02]  /*3e60*/  UIADD3 UR4, UPT, UPT, -UR4, UR22, URZ ;  /* 0x0000001604047290 */ /* 0x000fe4000fffe1ff */
[----:B------:R-:W-:Y:S01]  /*3e70*/  UIADD3 UR18, UPT, UPT, UR30, UR18, URZ ;  /* 0x000000121e127290 */ /* 0x000fe2000fffe0ff */
[----:B------:R-:W2:Y:S03]  /*3e80*/  SYNCS.PHASECHK.TRANS64.TRYWAIT P0, [UR23+0x1a0], R0 ;  /* 0x0001a000ff0075a7 */ /* 0x000ea60008001117 */
[----:B------:R-:W-:Y:S01]  /*3e90*/  ULEA UR18, UR4, UR18, 0x14 ;  /* 0x0000001204127291 */ /* 0x000fe2000f8ea0ff */
[----:B-123--:R-:W-:Y:S11]  /*3ea0*/  @!P0 BRA `(.L_x_75) ;  /* 0x0000005800188947 */ /* 0x00eff60003800000 */
.L_x_195:
[----:B------:R-:W-:Y:S01]  /*3eb0*/  IADD3 R10, PT, PT, R10, 0x1, RZ ;  /* 0x000000010a0a7810 */ /* 0x000fe20007ffe0ff */
[----:B------:R-:W-:Y:S06]  /*3ec0*/  BRA.U !UP4, `(.L_x_76) ;  /* 0x000000010c987547 */ /* 0x000fec000b800000 */
[----:B------:R-:W-:Y:S01]  /*3ed0*/  UPLOP3.LUT UP2, UPT, UPT, UPT, UPT, 0x40, 0x4 ;  /* 0x000000000004789c */ /* 0x000fe20003f4e870 */
[----:B------:R-:W-:Y:S01]  /*3ee0*/  UMOV UR16, UR29 ;  /* 0x0000001d00107c82 */ /* 0x000fe20008000000 */
[----:B------:R-:W-:Y:S01]  /*3ef0*/  UMOV UR15, UR28 ;  /* 0x0000001c000f7c82 */ /* 0x000fe20008000000 */
[----:B------:R-:W-:-:S08]  /*3f00*/  UMOV UR6, UR14 ;  /* 0x0000000e00067c82 */ /* 0x000fd00008000000 */
.L_x_79:
[----:B------:R-:W-:Y:S02]  /*3f10*/  UIADD3 UR16, UPT, UPT, UR16, 0x1, URZ ;  /* 0x0000000110107890 */ /* 0x000fe4000fffe0ff */
[----:B--2---:R-:W-:Y:S02]  /*3f20*/  ULEA UR5, UR6, UR17, 0x3 ;  /* 0x0000001106057291 */ /* 0x004fe4000f8e18ff */
[----:B------:R-:W-:Y:S01]  /*3f30*/  UISETP.NE.AND UP3, UPT, UR16, URZ, UPT ;  /* 0x000000ff1000728c */ /* 0x000fe2000bf65270 */
[----:B---3--:R-:W-:Y:S10]  /*3f40*/  @P2 BRA `(.L_x_77) ;  /* 0x00000000000c2947 */ /* 0x008ff40003800000 */
[----:B-1----:R-:W-:Y:S04]  /*3f50*/  SHF.L.U32 R2, R8, 0x1f, RZ ;  /* 0x0000001f08027819 */ /* 0x002fe800000006ff */
[----:B------:R-:W1:Y:S02]  /*3f60*/  SYNCS.PHASECHK.TRANS64.TRYWAIT P0, [UR5], R2 ;  /* 0x00000002ff0075a7 */ /* 0x000e640008001105 */
[----:B-1----:R-:W-:Y:S05]  /*3f70*/  @!P0 BRA `(.L_x_78) ;  /* 0x0000005400fc8947 */ /* 0x002fea0003800000 */
.L_x_77:
[----:B------:R-:W-:Y:S01]  /*3f80*/  UISETP.NE.AND UP0, UPT, UR15, 0x1, UPT ;  /* 0x000000010f00788c */ /* 0x000fe2000bf05270 */
[----:B------:R-:W-:Y:S01]  /*3f90*/  PLOP3.LUT P2, PT, PT, PT, PT, 0x80, 0x8 ;  /* 0x000000000008781c */ /* 0x000fe20003f4f070 */
[----:B------:R-:W-:Y:S02]  /*3fa0*/  UIADD3 UR4, UPT, UPT, UR6, 0x1, URZ ;  /* 0x0000000106047890 */ /* 0x000fe4000fffe0ff */
[----:B------:R-:W-:Y:S02]  /*3fb0*/  ULEA UR12, UR6, UR21, 0x9 ;  /* 0x00000015060c7291 */ /* 0x000fe4000f8e48ff */
[----:B------:R-:W-:Y:S01]  /*3fc0*/  UISETP.NE.AND UP1, UPT, UR4, 0x11, UPT ;  /* 0x000000110400788c */ /* 0x000fe2000bf25270 */
[----:B------:R-:W-:Y:S01]  /*3fd0*/  PLOP3.LUT P0, PT, PT, PT, UP0, 0x80, 0x8 ;  /* 0x000000000008781c */ /* 0x000fe20003f0f008 */
[----:B------:R-:W-:Y:S02]  /*3fe0*/  UIADD3 UR10, UPT, UPT, UR12, 0x2, URZ ;  /* 0x000000020c0a7890 */ /* 0x000fe4000fffe0ff */
[----:B------:R-:W-:Y:S02]  /*3ff0*/  USEL UR7, URZ, 0x1, UP1 ;  /* 0x00000001ff077887 */ /* 0x000fe40008800000 */
[----:B------:R-:W-:Y:S02]  /*4000*/  USEL UR14, UR4, URZ, UP1 ;  /* 0x000000ff040e7287 */ /* 0x000fe40008800000 */
[----:B------:R-:W-:Y:S02]  /*4010*/  UIADD3 UR15, UPT, UPT, UR15, -0x1, URZ ;  /* 0xffffffff0f0f7890 */ /* 0x000fe4000fffe0ff */
[----:B------:R-:W-:Y:S01]  /*4020*/  @UP0 ULEA UR4, UR14, UR17, 0x3 ;  /* 0x000000110e040291 */ /* 0x000fe2000f8e18ff */
[----:B------:R-:W-:Y:S01]  /*4030*/  LOP3.LUT R8, R8, UR7, RZ, 0x3c, !PT ;  /* 0x0000000708087c12 */ /* 0x000fe2000f8e3cff */
[----:B------:R-:W-:Y:S01]  /*4040*/  UIADD3 UR7, UPT, UPT, UR5, 0x88, URZ ;  /* 0x0000008805077890 */ /* 0x000fe2000fffe0ff */
[----:B------:R-:W-:Y:S02]  /*4050*/  UMOV UR13, 0x80004020 ;  /* 0x80004020000d7882 */ /* 0x000fe40000000000 */
[----:B-1----:R-:W-:Y:S01]  /*4060*/  @P0 SHF.L.U32 R0, R8, 0x1f, RZ ;  /* 0x0000001f08000819 */ /* 0x002fe200000006ff */
[----:B------:R-:W-:Y:S01]  /*4070*/  UMOV UR5, 0x80004020 ;  /* 0x8000402000057882 */ /* 0x000fe20000000000 */
[----:B------:R-:W-:Y:S01]  /*4080*/  UMOV UR11, 0x80004020 ;  /* 0x80004020000b7882 */ /* 0x000fe20000000000 */
[----:B------:R-:W-:Y:S01]  /*4090*/  UMOV UR9, 0x80004020 ;  /* 0x8000402000097882 */ /* 0x000fe20000000000 */
[----:B------:R2:W3:Y:S01]  /*40a0*/  @P0 SYNCS.PHASECHK.TRANS64.TRYWAIT P2, [UR4], R0 ;  /* 0x00000000ff0005a7 */ /* 0x0004e20008041104 */
[----:B------:R-:W-:Y:S03]  /*40b0*/  ULEA UR4, UR6, UR20, 0x8 ;  /* 0x0000001406047291 */ /* 0x000fe6000f8e40ff */
[----:B------:R-:W-:Y:S01]  /*40c0*/  UMOV UR6, UR14 ;  /* 0x0000000e00067c82 */ /* 0x000fe20008000000 */
[----:B------:R-:W-:Y:S05]  /*40d0*/  UIADD3 UR8, UPT, UPT, UR4, 0x2, URZ ;  /* 0x0000000204087890 */ /* 0x000fea000fffe0ff */
[----:B------:R2:W-:Y:S01]  /*40e0*/  UTCHMMA gdesc[UR4], gdesc[UR12], tmem[UR18], tmem[UR26], idesc[UR27], UP2 ;  /* 0x00ff1a0c040075ea */ /* 0x0005e20009000012 */
[----:B------:R-:W-:Y:S03]  /*40f0*/  UPLOP3.LUT UP2, UPT, UPT, UPT, UPT, 0x80, 0x8 ;  /* 0x000000000008789c */ /* 0x000fe60003f4f070 */
[----:B------:R2:W-:Y:S01]  /*4100*/  UTCHMMA gdesc[UR8], gdesc[UR10], tmem[UR18], tmem[UR24], idesc[UR25], UPT ;  /* 0x00ff180a080075ea */ /* 0x0005e2000b800012 */
[----:B------:R2:W-:Y:S01]  /*4110*/  UTCBAR.MULTICAST [UR7], URZ, UR19 ;  /* 0x000000ff070073e9 */ /* 0x0005e20008000813 */
[----:B------:R-:W-:Y:S06]  /*4120*/  BRA.U UP3, `(.L_x_79) ;  /* 0xfffffffd03787547 */ /* 0x000fec000b83ffff */
.L_x_76:
[----:B--2---:R-:W-:Y:S01]  /*4130*/  UIADD3 UR4, UPT, UPT, UR22, 0x1, URZ ;  /* 0x0000000116047890 */ /* 0x004fe2000fffe0ff */
[C---:B------:R-:W-:Y:S01]  /*4140*/  ISETP.NE.AND P0, PT, R10.reuse, 0x2, PT ;  /* 0x000000020a00780c */ /* 0x040fe20003f05270 */
[----:B------:R-:W-:Y:S02]  /*4150*/  UIADD3 UR5, UPT, UPT, UR23, 0x180, URZ ;  /* 0x0000018017057890 */ /* 0x000fe4000fffe0ff */
[----:B------:R-:W-:Y:S01]  /*4160*/  UISETP.NE.AND UP0, UPT, UR4, 0x4, UPT ;  /* 0x000000040400788c */ /* 0x000fe2000bf05270 */
[----:B-1----:R-:W-:Y:S02]  /*4170*/  SEL R0, RZ, 0x1, P0 ;  /* 0x00000001ff007807 */ /* 0x002fe40000000000 */
[----:B------:R-:W-:Y:S01]  /*4180*/  SEL R10, R10, RZ, P0 ;  /* 0x000000ff0a0a7207 */ /* 0x000fe20000000000 */
[----:B------:R-:W-:Y:S01]  /*4190*/  USEL UR6, URZ, 0x1, UP0 ;  /* 0x00000001ff067887 */ /* 0x000fe20008000000 */
[----:B------:R-:W-:Y:S01]  /*41a0*/  LOP3.LUT R9, R9, R0, RZ, 0x3c, !PT ;  /* 0x0000000009097212 */ /* 0x000fe200078e3cff */
[----:B------:R-:W-:Y:S01]  /*41b0*/  USEL UR22, UR4, URZ, UP0 ;  /* 0x000000ff04167287 */ /* 0x000fe20008000000 */
[----:B------:R1:W-:Y:S03]  /*41c0*/  UTCBAR [UR5], URZ ;  /* 0x000000ff050073e9 */ /* 0x0003e600080000ff */
[----:B------:R-:W-:Y:S01]  /*41d0*/  LOP3.LUT R11, R11, UR6, RZ, 0x3c, !PT ;  /* 0x000000060b0b7c12 */ /* 0x000fe2000f8e3cff */
[----:B------:R-:W-:Y:S07]  /*41e0*/  @P1 BRA `(.L_x_80) ;  /* 0xfffffff800b01947 */ /* 0x000fee000383ffff */
[----:B------:R-:W2:Y:S01]  /*41f0*/  S2UR UR8, SR_CgaCtaId ;  /* 0x00000000000879c3 */ /* 0x000ea20000008800 */
[----:B------:R-:W-:Y:S01]  /*4200*/  ELECT P0, URZ, PT ;  /* 0x0000000000ff782f */ /* 0x000fe20003800000 */
[----:B------:R-:W-:Y:S01]  /*4210*/  IMAD.MOV.U32 R0, RZ, RZ, 0x1 ;  /* 0x00000001ff007424 */ /* 0x000fe200078e00ff */
[----:B------:R-:W-:Y:S01]  /*4220*/  UIADD3 UR17, UPT, UPT, UR17, 0x1a0, URZ ;  /* 0x000001a011117890 */ /* 0x000fe2000fffe0ff */
[----:B------:R-:W-:Y:S01]  /*4230*/  SHF.L.U32 R2, R11, 0x1f, RZ ;  /* 0x0000001f0b027819 */ /* 0x000fe200000006ff */
[----:B------:R-:W-:-:S03]  /*4240*/  UMOV UR4, 0x40 ;  /* 0x0000004000047882 */ /* 0x000fc60000000000 */
[----:B------:R-:W-:Y:S01]  /*4250*/  UVIRTCOUNT.DEALLOC.SMPOOL 0x80 ;  /* 0x000000800000784c */ /* 0x000fe20000000000 */
[----:B--2---:R-:W-:Y:S02]  /*4260*/  ULEA UR8, UR8, UR4, 0x18 ;  /* 0x0000000408087291 */ /* 0x004fe4000f8ec0ff */
[----:B------:R-:W-:-:S07]  /*4270*/  ULEA UR4, UR22, UR17, 0x3 ;  /* 0x0000001116047291 */ /* 0x000fce000f8e18ff */
[----:B------:R2:W-:Y:S02]  /*4280*/  @P0 STS.U8 [UR8+0x1c], R0 ;  /* 0x00001c00ff000988 */ /* 0x0005e40008000008 */
[----:B------:R-:W4:Y:S02]  /*4290*/  SYNCS.PHASECHK.TRANS64.TRYWAIT P0, [UR4], R2 ;  /* 0x00000002ff0075a7 */ /* 0x000f240008001104 */
[----:B--2-4-:R-:W-:Y:S05]  /*42a0*/  @!P0 BRA `(.L_x_81) ;  /* 0x0000005400488947 */ /* 0x014fea0003800000 */
.L_x_198:
[----:B------:R-:W-:-:S04]  /*42b0*/  UIADD3 UR4, UPT, UPT, UR22, 0x1, URZ ;  /* 0x0000000116047890 */ /* 0x000fc8000fffe0ff */
[----:B------:R-:W-:-:S04]  /*42c0*/  UISETP.NE.AND UP0, UPT, UR4, 0x4, UPT ;  /* 0x000000040400788c */ /* 0x000fc8000bf05270 */
[----:B------:R-:W-:Y:S02]  /*42d0*/  USEL UR6, URZ, 0x1, UP0 ;  /* 0x00000001ff067887 */ /* 0x000fe40008000000 */
[----:B------:R-:W-:-:S04]  /*42e0*/  USEL UR4, UR4, URZ, UP0 ;  /* 0x000000ff04047287 */ /* 0x000fc80008000000 */
[----:B-1----:R-:W-:Y:S01]  /*42f0*/  ULEA UR5, UR4, UR17, 0x3 ;  /* 0x0000001104057291 */ /* 0x002fe2000f8e18ff */
[----:B--2---:R-:W-:-:S04]  /*4300*/  LOP3.LUT R2, R11, UR6, RZ, 0x3c, !PT ;  /* 0x000000060b027c12 */ /* 0x004fc8000f8e3cff */
[----:B------:R-:W-:-:S04]  /*4310*/  SHF.L.U32 R3, R2, 0x1f, RZ ;  /* 0x0000001f02037819 */ /* 0x000fc800000006ff */
[----:B------:R-:W1:Y:S02]  /*4320*/  SYNCS.PHASECHK.TRANS64.TRYWAIT P0, [UR5], R3 ;  /* 0x00000003ff0075a7 */ /* 0x000e640008001105 */
[----:B-1----:R-:W-:Y:S05]  /*4330*/  @!P0 BRA `(.L_x_82) ;  /* 0x00000054003c8947 */ /* 0x002fea0003800000 */
.L_x_200:
        /* <DEDUP_REMOVED lines=9> */
.L_x_202:
[----:B------:R-:W-:-:S04]  /*43d0*/  UIADD3 UR4, UPT, UPT, UR4, 0x1, URZ ;  /* 0x0000000104047890 */ /* 0x000fc8000fffe0ff */
[----:B------:R-:W-:-:S04]  /*43e0*/  UISETP.NE.AND UP0, UPT, UR4, 0x4, UPT ;  /* 0x000000040400788c */ /* 0x000fc8000bf05270 */
[----:B------:R-:W-:Y:S02]  /*43f0*/  USEL UR5, URZ, 0x1, UP0 ;  /* 0x00000001ff057887 */ /* 0x000fe40008000000 */
[----:B------:R-:W-:-:S04]  /*4400*/  USEL UR4, UR4, URZ, UP0 ;  /* 0x000000ff04047287 */ /* 0x000fc80008000000 */
[----:B------:R-:W-:Y:S01]  /*4410*/  ULEA UR4, UR4, UR17, 0x3 ;  /* 0x0000001104047291 */ /* 0x000fe2000f8e18ff */
[----:B------:R-:W-:-:S04]  /*4420*/  LOP3.LUT R2, R2, UR5, RZ, 0x3c, !PT ;  /* 0x0000000502027c12 */ /* 0x000fc8000f8e3cff */
[----:B------:R-:W-:-:S04]  /*4430*/  SHF.L.U32 R2, R2, 0x1f, RZ ;  /* 0x0000001f02027819 */ /* 0x000fc800000006ff */
[----:B------:R-:W2:Y:S02]  /*4440*/  SYNCS.PHASECHK.TRANS64.TRYWAIT P0, [UR4], R2 ;  /* 0x00000002ff0075a7 */ /* 0x000ea40008001104 */
[----:B--2---:R-:W-:Y:S05]  /*4450*/  @!P0 BRA `(.L_x_84) ;  /* 0x0000005400248947 */ /* 0x004fea0003800000 */
.L_x_204:
[----:B------:R-:W-:Y:S01]  /*4460*/  NOP ;  /* 0x0000000000007918 */ /* 0x000fe20000000000 */
[----:B-1----:R-:W1:Y:S01]  /*4470*/  LDS R0, [UR8+0x14] ;  /* 0x00001408ff007984 */ /* 0x002e620008000800 */
[----:B------:R-:W-:Y:S01]  /*4480*/  ULOP3.LUT UR4, UR30, 0xffff, URZ, 0xc0, !UPT ;  /* 0x0000ffff1e047892 */ /* 0x000fe2000f8ec0ff */
[----:B------:R-:W-:Y:S01]  /*4490*/  UMOV UR5, 0xffff ;  /* 0x0000ffff00057882 */ /* 0x000fe20000000000 */
[----:B------:R-:W-:Y:S02]  /*44a0*/  UMOV UR6, 0x1 ;  /* 0x0000000100067882 */ /* 0x000fe40000000000 */
[----:B------:R-:W-:-:S04]  /*44b0*/  USHF.R.U32.HI UR4, URZ, 0x5, UR4 ;  /* 0x00000005ff047899 */ /* 0x000fc80008011604 */
[----:B------:R-:W-:Y:S02]  /*44c0*/  USHF.L.U32 UR5, UR5, UR4, URZ ;  /* 0x0000000405057299 */ /* 0x000fe400080006ff */
[----:B------:R-:W-:-:S04]  /*44d0*/  USHF.L.U32 UR4, UR6, UR4, URZ ;  /* 0x0000000406047299 */ /* 0x000fc800080006ff */
[----:B-1----:R-:W-:-:S04]  /*44e0*/  LOP3.LUT R0, R0, UR5, RZ, 0xc0, !PT ;  /* 0x0000000500007c12 */ /* 0x002fc8000f8ec0ff */
[----:B------:R-:W-:-:S13]  /*44f0*/  ISETP.NE.AND P0, PT, R0, UR5, PT ;  /* 0x0000000500007c0c */ /* 0x000fda000bf05270 */
[----:B------:R-:W-:Y:S05]  /*4500*/  @P0 BRA `(.L_x_85) ;  /* 0x0000000000580947 */ /* 0x000fea0003800000 */
[----:B------:R-:W1:Y:S02]  /*4510*/  LDS R0, [UR8+0x18] ;  /* 0x00001808ff007984 */ /* 0x000e640008000800 */
[----:B-1----:R-:W-:-:S04]  /*4520*/  LOP3.LUT R0, R0, UR4, RZ, 0xc0, !PT ;  /* 0x0000000400007c12 */ /* 0x002fc8000f8ec0ff */
[----:B------:R-:W-:-:S13]  /*4530*/  ISETP.NE.AND P0, PT, R0, UR4, PT ;  /* 0x0000000400007c0c */ /* 0x000fda000bf05270 */
[----:B------:R-:W-:Y:S05]  /*4540*/  @P0 BRA `(.L_x_86) ;  /* 0x00000000003c0947 */ /* 0x000fea0003800000 */
[----:B------:R-:W1:Y:S01]  /*4550*/  S2R R2, SR_LANEID ;  /* 0x0000000000027919 */ /* 0x000e620000000000 */
[----:B------:R-:W-:-:S06]  /*4560*/  ULOP3.LUT UR5, URZ, UR5, URZ, 0x33, !UPT ;  /* 0x00000005ff057292 */ /* 0x000fcc000f8e33ff */
[----:B------:R-:W-:-:S04]  /*4570*/  IMAD.U32 R0, RZ, RZ, UR5 ;  /* 0x00000005ff007e24 */ /* 0x000fc8000f8e00ff */
[----:B------:R2:W4:Y:S02]  /*4580*/  REDUX UR7, R0 ;  /* 0x00000000000773c4 */ /* 0x0005240000000000 */
[----:B------:R1:W-:Y:S01]  /*4590*/  UTCATOMSWS.AND URZ, UR5 ;  /* 0x0000000500ff79e3 */ /* 0x0003e20008000000 */
[----:B--2---:R-:W-:Y:S01]  /*45a0*/  LOP3.LUT R0, RZ, UR4, RZ, 0x33, !PT ;  /* 0x00000004ff007c12 */ /* 0x004fe2000f8e33ff */
[----:B------:R-:W-:Y:S02]  /*45b0*/  VOTEU.ANY UR4, UPT, PT ;  /* 0x0000000000047886 */ /* 0x000fe400038e0100 */
[----:B------:R-:W-:Y:S02]  /*45c0*/  UFLO.U32 UR4, UR4 ;  /* 0x00000004000472bd */ /* 0x000fe400080e0000 */
[----:B------:R-:W2:Y:S04]  /*45d0*/  REDUX UR6, R0 ;  /* 0x00000000000673c4 */ /* 0x000ea80000000000 */
[----:B-1----:R-:W-:-:S02]  /*45e0*/  ISETP.EQ.U32.AND P0, PT, R2, UR4, PT ;  /* 0x0000000402007c0c */ /* 0x002fc4000bf02070 */
[----:B----4-:R-:W-:-:S11]  /*45f0*/  MOV R2, UR7 ;  /* 0x0000000700027c02 */ /* 0x010fd60008000f00 */
[----:B------:R1:W-:Y:S01]  /*4600*/  @P0 ATOMS.AND RZ, [UR8+0x14], R2 ;  /* 0x00001402ffff098c */ /* 0x0003e2000a800008 */
[----:B--2---:R-:W-:-:S05]  /*4610*/  IMAD.U32 R0, RZ, RZ, UR6 ;  /* 0x00000006ff007e24 */ /* 0x004fca000f8e00ff */
[----:B------:R1:W-:Y:S01]  /*4620*/  @P0 ATOMS.AND RZ, [UR8+0x18], R0 ;  /* 0x00001800ffff098c */ /* 0x0003e2000a800008 */
[----:B------:R-:W-:Y:S05]  /*4630*/  BRA `(.L_x_87) ;  /* 0x0000000000147947 */ /* 0x000fea0003800000 */
.L_x_86:
[----:B------:R-:W-:Y:S02]  /*4640*/  MOV R2, 0x4660 ;  /* 0x0000466000027802 */ /* 0x000fe40000000f00 */
[----:B---3-5:R-:W-:Y:S05]  /*4650*/  CALL.REL.NOINC `($__internal_0_$__cuda_sm10x_tcgen05_guardrail_trap_col_being_dealloced_not_returned_by_alloc) ;  /* 0x00000058000c7944 */ /* 0x028fea0003c00000 */
[----:B------:R-:W-:Y:S05]  /*4660*/  BRA `(.L_x_87) ;  /* 0x0000000000087947 */ /* 0x000fea0003800000 */
.L_x_85:
[----:B------:R-:W-:Y:S02]  /*4670*/  MOV R2, 0x4690 ;  /* 0x0000469000027802 */ /* 0x000fe40000000f00 */
[----:B---3-5:R-:W-:Y:S05]  /*4680*/  CALL.REL.NOINC `($__internal_2_$__cuda_sm10x_tcgen05_guardrail_trap_unallocated_columns_being_dealloced) ;  /* 0x0000005800187944 */ /* 0x028fea0003c00000 */
.L_x_87:
[----:B------:R-:W-:Y:S01]  /*4690*/  NOP ;  /* 0x0000000000007918 */ /* 0x000fe20000000000 */
[----:B------:R-:W-:Y:S05]  /*46a0*/  EXIT ;  /* 0x000000000000794d */ /* 0x000fea0003800000 */
.L_x_69:
[----:B------:R-:W-:-:S09]  /*46b0*/  UISETP.NE.OR UP0, UPT, UR17, 0x3, !UP3 ;  /* 0x000000031100788c */ /* 0x000fd2000df05670 */
[----:B------:R-:W-:Y:S05]  /*46c0*/  BRA.U UP0, `(.L_x_88) ;  /* 0x00000011005c7547 */ /* 0x000fea000b800000 */
[----:B------:R-:W1:Y:S01]  /*46d0*/  S2UR UR10, SR_CgaCtaId ;  /* 0x00000000000a79c3 */ /* 0x000e620000008800 */
[----:B------:R-:W2:Y:S01]  /*46e0*/  LDCU UR31, c[0x0][0x370] ;  /* 0x00006e00ff1f77ac */ /* 0x000ea20008000800 */
[----:B------:R-:W-:Y:S02]  /*46f0*/  HFMA2 R13, -RZ, RZ, 0, 0 ;  /* 0x00000000ff0d7431 */ /* 0x000fe400000001ff */
[----:B------:R-:W-:Y:S01]  /*4700*/  IMAD.MOV.U32 R15, RZ, RZ, 0x1 ;  /* 0x00000001ff0f7424 */ /* 0x000fe200078e00ff */
[----:B------:R-:W-:Y:S01]  /*4710*/  MOV R7, 0x1000 ;  /* 0x0000100000077802 */ /* 0x000fe20000000f00 */
[----:B------:R-:W2:Y:S01]  /*4720*/  LDCU.128 UR44, c[0x0][0xb10] ;  /* 0x00016200ff2c77ac */ /* 0x000ea20008000c00 */
[----:B------:R-:W-:Y:S01]  /*4730*/  IMAD.MOV.U32 R14, RZ, RZ, RZ ;  /* 0x000000ffff0e7224 */ /* 0x000fe200078e00ff */
[----:B------:R-:W3:Y:S01]  /*4740*/  LDC.64 R16, c[0x0][0x348] ;  /* 0x0000d200ff107b82 */ /* 0x000ee20000000a00 */
[----:B------:R-:W4:Y:S01]  /*4750*/  LDCU UR30, c[0x0][0x374] ;  /* 0x00006e80ff1e77ac */ /* 0x000f220008000800 */
[----:B------:R-:W1:Y:S06]  /*4760*/  LDCU UR15, c[0x0][0xb0c] ;  /* 0x00016180ff0f77ac */ /* 0x000e6c0008000800 */
[----:B------:R-:W3:Y:S01]  /*4770*/  LDC.64 R2, c[0x0][0x888] ;  /* 0x00022200ff027b82 */ /* 0x000ee20000000a00 */
[----:B------:R-:W3:Y:S01]  /*4780*/  LDCU UR49, c[0x0][0xb20] ;  /* 0x00016400ff3177ac */ /* 0x000ee20008000800 */
[----:B------:R-:W3:Y:S06]  /*4790*/  LDCU UR4, c[0x0][0xb30] ;  /* 0x00016600ff0477ac */ /* 0x000eec0008000800 */
[----:B------:R-:W3:Y:S01]  /*47a0*/  LDC.64 R4, c[0x0][0x890] ;  /* 0x00022400ff047b82 */ /* 0x000ee20000000a00 */
[----:B------:R-:W-:Y:S01]  /*47b0*/  UMOV UR21, 0x400 ;  /* 0x0000040000157882 */ /* 0x000fe20000000000 */
[----:B--2---:R-:W-:-:S02]  /*47c0*/  UIMAD.WIDE.U32 UR6, UR31, UR44, URZ ;  /* 0x0000002c1f0672a5 */ /* 0x004fc4000f8e00ff */
[----:B----4-:R-:W-:Y:S02]  /*47d0*/  UIMAD.WIDE.U32 UR8, UR30, UR47, URZ ;  /* 0x0000002f1e0872a5 */ /* 0x010fe4000f8e00ff */
[----:B-1----:R-:W-:Y:S02]  /*47e0*/  ULEA UR21, UR10, UR21, 0x18 ;  /* 0x000000150a157291 */ /* 0x002fe4000f8ec0ff */
[----:B------:R-:W-:Y:S02]  /*47f0*/  UPLOP3.LUT UP3, UPT, UPT, UPT, UPT, 0x40, 0x4 ;  /* 0x000000000004789c */ /* 0x000fe40003f6e870 */
[----:B------:R-:W-:Y:S02]  /*4800*/  UIADD3 UR37, UPT, UPT, UR21, 0x128, URZ ;  /* 0x0000012815257890 */ /* 0x000fe4000fffe0ff */
[----:B------:R-:W-:Y:S02]  /*4810*/  UIADD3 UR33, UPT, UPT, UR21, 0x110, URZ ;  /* 0x0000011015217890 */ /* 0x000fe4000fffe0ff */
[----:B------:R-:W-:-:S02]  /*4820*/  UIADD3 UR25, UPT, UPT, UR21, 0x118, URZ ;  /* 0x0000011815197890 */ /* 0x000fc4000fffe0ff */
[----:B------:R-:W-:Y:S01]  /*4830*/  UIADD3 UR17, UPT, UPT, UR21, 0x120, URZ ;  /* 0x0000012015117890 */ /* 0x000fe2000fffe0ff */
[----:B------:R-:W-:Y:S01]  /*4840*/  UMOV UR6, UR7 ;  /* 0x0000000700067c82 */ /* 0x000fe20008000000 */
[----:B------:R-:W-:Y:S01]  /*4850*/  UMOV UR41, UR9 ;  /* 0x0000000900297c82 */ /* 0x000fe20008000000 */
[----:B------:R-:W-:Y:S02]  /*4860*/  UISETP.GE.AND UP0, UPT, UR42, 0x1, UPT ;  /* 0x000000012a00788c */ /* 0x000fe4000bf06270 */
[----:B------:R-:W-:Y:S01]  /*4870*/  UISETP.NE.AND UP4, UPT, UR42, 0x1, UPT ;  /* 0x000000012a00788c */ /* 0x000fe2000bf85270 */
[----:B------:R-:W1:Y:S01]  /*4880*/  LDCU.64 UR22, c[0x0][0xb28] ;  /* 0x00016500ff1677ac */ /* 0x000e620008000a00 */
[----:B------:R-:W-:Y:S02]  /*4890*/  UISETP.NE.AND UP6, UPT, UR15, 0x1, UPT ;  /* 0x000000010f00788c */ /* 0x000fe4000bfc5270 */
[----:B------:R-:W-:Y:S02]  /*48a0*/  UISETP.NE.AND UP5, UPT, UR46, 0x1, UPT ;  /* 0x000000012e00788c */ /* 0x000fe4000bfa5270 */
[----:B------:R-:W-:-:S02]  /*48b0*/  UPRMT UR37, UR10, 0x654, UR37 ;  /* 0x000006540a257896 */ /* 0x000fc40008000025 */
[----:B------:R-:W-:Y:S02]  /*48c0*/  USHF.R.U32.HI UR43, URZ, UR45, UR6 ;  /* 0x0000002dff2b7299 */ /* 0x000fe40008011606 */
[----:B------:R-:W-:Y:S02]  /*48d0*/  UPRMT UR40, UR10, 0x654, UR33 ;  /* 0x000006540a287896 */ /* 0x000fe40008000021 */
[----:B------:R-:W-:Y:S02]  /*48e0*/  UPRMT UR39, UR10, 0x654, UR25 ;  /* 0x000006540a277896 */ /* 0x000fe40008000019 */
[----:B------:R-:W-:Y:S02]  /*48f0*/  UPRMT UR38, UR10, 0x654, UR17 ;  /* 0x000006540a267896 */ /* 0x000fe40008000011 */
[----:B---3--:R-:W-:Y:S02]  /*4900*/  USHF.R.U32.HI UR41, URZ, UR49, UR41 ;  /* 0x00000031ff297299 */ /* 0x008fe40008011629 */
[----:B------:R-:W-:-:S11]  /*4910*/  UISETP.NE.AND UP2, UPT, UR4, 0x1, UPT ;  /* 0x000000010400788c */ /* 0x000fd6000bf45270 */
.L_x_99:
[C---:B------:R-:W-:Y:S02]  /*4920*/  LEA R12, R14.reuse, UR21, 0x3 ;  /* 0x000000150e0c7c11 */ /* 0x040fe4000f8e18ff */
[----:B------:R-:W-:Y:S02]  /*4930*/  SHF.L.U32 R0, R13, 0x1f, RZ ;  /* 0x0000001f0d007819 */ /* 0x000fe400000006ff */
[----:B------:R-:W-:Y:S02]  /*4940*/  LEA R8, R14, UR21, 0x4 ;  /* 0x000000150e087c11 */ /* 0x000fe4000f8e20ff */
[----:B--2---:R-:W2:Y:S02]  /*4950*/  SYNCS.PHASECHK.TRANS64.TRYWAIT P0, [R12+URZ+0x160], R0 ;  /* 0x000160000c0075a7 */ /* 0x004ea400080011ff */
[----:B--2---:R-:W-:Y:S05]  /*4960*/  @!P0 BRA `(.L_x_89) ;  /* 0x0000004c00f88947 */ /* 0x004fea0003800000 */
.L_x_205:
[----:B------:R-:W3:Y:S01]  /*4970*/  LDS.128 R8, [R8+0x1f0] ;  /* 0x0001f00008087984 */ /* 0x000ee20000000c00 */
[----:B------:R-:W-:Y:S01]  /*4980*/  UISETP.GE.AND UP0, UPT, UR42, 0x1, UPT ;  /* 0x000000012a00788c */ /* 0x000fe2000bf06270 */
[----:B------:R-:W-:Y:S01]  /*4990*/  @!PT LDS RZ, [RZ] ;  /* 0x00000000fffff984 */ /* 0x000fe20000000800 */
[----:B------:R-:W-:Y:S01]  /*49a0*/  @!PT LDS RZ, [RZ] ;  /* 0x00000000fffff984 */ /* 0x000fe20000000800 */
[----:B------:R-:W-:Y:S01]  /*49b0*/  @!PT LDS RZ, [RZ] ;  /* 0x00000000fffff984 */ /* 0x000fe20000000800 */
[----:B------:R-:W-:Y:S01]  /*49c0*/  @!PT LDS RZ, [RZ] ;  /* 0x00000000fffff984 */ /* 0x000fe20000000800 */
[----:B------:R4:W-:Y:S06]  /*49d0*/  MEMBAR.ALL.CTA ;  /* 0x0000000000007992 */ /* 0x0009ec0000008000 */
[----:B----4-:R-:W4:Y:S01]  /*49e0*/  FENCE.VIEW.ASYNC.S ;  /* 0x00000000000073c6 */ /* 0x010f220000000000 */
[----:B---3--:R-:W-:Y:S11]  /*49f0*/  LOP3.LUT P0, RZ, R10, 0x1, RZ, 0xc0, !PT ;  /* 0x000000010aff7812 */ /* 0x008ff6000780c0ff */
[----:B------:R-:W-:Y:S02]  /*4a00*/  @!UPT UIADD3 URZ, UPT, UPT, URZ, URZ, URZ ;  /* 0x000000fffffff290 */ /* 0x000fe4000fffe0ff */
[----:B----4-:R-:W-:Y:S01]  /*4a10*/  VOTEU.ANY UP1, P0 ;  /* 0x0000000000ff7886 */ /* 0x010fe20000020100 */
[----:B------:R-:W-:Y:S11]  /*4a20*/  PLOP3.LUT P0, PT, PT, PT, UP1, 0x80, 0x8 ;  /* 0x000000000008781c */ /* 0x000ff60003f0f018 */
[----:B------:R-:W-:Y:S02]  /*4a30*/  @!UPT UIADD3 URZ, UPT, UPT, URZ, URZ, URZ ;  /* 0x000000fffffff290 */ /* 0x000fe4000fffe0ff */
[----:B--2---:R-:W-:Y:S02]  /*4a40*/  @P0 SHF.R.U32.HI R0, RZ, 0x10, R9 ;  /* 0x00000010ff000819 */ /* 0x004fe40000011609 */
[----:B------:R-:W-:Y:S02]  /*4a50*/  @P0 MOV R6, R8 ;  /* 0x0000000800060202 */ /* 0x000fe40000000f00 */
[----:B------:R-:W-:Y:S01]  /*4a60*/  @P0 R2UR UR4, R0 ;  /* 0x00000000000402ca */ /* 0x000fe200000e0000 */
[----:B------:R-:W-:Y:S01]  /*4a70*/  VIADD R0, R12, 0x170 ;  /* 0x000001700c007836 */ /* 0x000fe20000000000 */
[----:B------:R-:W-:Y:S02]  /*4a80*/  @P0 LOP3.LUT R8, R9, 0xffff, RZ, 0xc0, !PT ;  /* 0x0000ffff09080812 */ /* 0x000fe400078ec0ff */
[----:B------:R-:W-:Y:S02]  /*4a90*/  @P0 R2UR UR6, R6 ;  /* 0x00000000060602ca */ /* 0x000fe400000e0000 */
[----:B------:R-:W-:Y:S02]  /*4aa0*/  PRMT R0, RZ, 0x654, R0 ;  /* 0x00000654ff007816 */ /* 0x000fe40000000000 */
[----:B------:R-:W-:Y:S02]  /*4ab0*/  @P0 R2UR UR5, R8 ;  /* 0x00000000080502ca */ /* 0x000fe400000e0000 */
[----:B------:R2:W-:Y:S03]  /*4ac0*/  SYNCS.ARRIVE.TRANS64.RED.A1T0 RZ, [R0+URZ], RZ ;  /* 0x000000ff00ff79a7 */ /* 0x0005e600081004ff */
[----:B------:R-:W-:Y:S04]  /*4ad0*/  @UP1 UMOV UR29, UR4 ;  /* 0x00000004001d1c82 */ /* 0x000fe80008000000 */
[----:B------:R-:W-:Y:S04]  /*4ae0*/  @UP1 UMOV UR14, UR6 ;  /* 0x00000006000e1c82 */ /* 0x000fe80008000000 */
[----:B------:R-:W-:Y:S01]  /*4af0*/  @UP1 UMOV UR13, UR5 ;  /* 0x00000005000d1c82 */ /* 0x000fe20008000000 */
[----:B------:R-:W-:Y:S05]  /*4b00*/  BRA.U !UP0, `(.L_x_90) ;  /* 0x0000000108a47547 */ /* 0x000fea000b800000 */
[----:B------:R-:W-:Y:S02]  /*4b10*/  UIMAD.WIDE.U32 UR18, UR13, UR47, URZ ;  /* 0x0000002f0d1272a5 */ /* 0x000fe4000f8e00ff */
[----:B------:R-:W-:Y:S02]  /*4b20*/  UIMAD.WIDE.U32 UR26, UR14, UR44, URZ ;  /* 0x0000002c0e1a72a5 */ /* 0x000fe4000f8e00ff */
[----:B------:R-:W-:Y:S02]  /*4b30*/  USEL UR4, UR30, UR41, !UP5 ;  /* 0x000000291e047287 */ /* 0x000fe4000e800000 */
[----:B------:R-:W-:Y:S02]  /*4b40*/  USEL UR7, UR31, UR43, !UP6 ;  /* 0x0000002b1f077287 */ /* 0x000fe4000f000000 */
[----:B-1----:R-:W-:Y:S02]  /*4b50*/  UIMAD.WIDE.U32 UR8, UR4, UR22, URZ ;  /* 0x00000016040872a5 */ /* 0x002fe4000f8e00ff */
[----:B------:R-:W-:Y:S01]  /*4b60*/  UIMAD.WIDE.U32 UR10, UR7, UR22, URZ ;  /* 0x00000016070a72a5 */ /* 0x000fe2000f8e00ff */
[----:B------:R-:W-:Y:S02]  /*4b70*/  UMOV UR5, UR19 ;  /* 0x0000001300057c82 */ /* 0x000fe40008000000 */
[----:B------:R-:W-:Y:S03]  /*4b80*/  USHF.R.U32.HI UR6, URZ, UR49, UR5 ;  /* 0x00000031ff067299 */ /* 0x000fe60008011605 */
[----:B------:R-:W-:Y:S01]  /*4b90*/  UMOV UR5, UR27 ;  /* 0x0000001b00057c82 */ /* 0x000fe20008000000 */
[----:B------:R-:W-:Y:S02]  /*4ba0*/  USEL UR6, UR13, UR6, !UP5 ;  /* 0x000000060d067287 */ /* 0x000fe4000e800000 */
[----:B------:R-:W-:Y:S03]  /*4bb0*/  USHF.R.U32.HI UR12, URZ, UR45, UR5 ;  /* 0x0000002dff0c7299 */ /* 0x000fe60008011605 */
[----:B------:R-:W-:Y:S02]  /*4bc0*/  UMOV UR5, UR9 ;  /* 0x0000000900057c82 */ /* 0x000fe40008000000 */
[----:B------:R-:W-:Y:S03]  /*4bd0*/  @UP4 USHF.R.U32.HI UR4, URZ, UR23, UR5 ;  /* 0x00000017ff044299 */ /* 0x000fe60008011605 */
[----:B------:R-:W-:Y:S01]  /*4be0*/  UMOV UR5, UR11 ;  /* 0x0000000b00057c82 */ /* 0x000fe20008000000 */
[----:B------:R-:W-:Y:S02]  /*4bf0*/  UIMAD UR4, UR42, UR4, URZ ;  /* 0x000000042a0472a4 */ /* 0x000fe4000f8e02ff */
[----:B------:R-:W-:Y:S02]  /*4c00*/  @UP4 USHF.R.U32.HI UR7, URZ, UR23, UR5 ;  /* 0x00000017ff074299 */ /* 0x000fe40008011605 */
[----:B------:R-:W-:Y:S02]  /*4c10*/  UIMAD.WIDE.U32 UR10, UR6, UR22, URZ ;  /* 0x00000016060a72a5 */ /* 0x000fe4000f8e00ff */
[----:B------:R-:W-:Y:S02]  /*4c20*/  USEL UR5, UR14, UR12, !UP6 ;  /* 0x0000000c0e057287 */ /* 0x000fe4000f000000 */
[----:B------:R-:W-:Y:S02]  /*4c30*/  UIMAD UR8, UR42, UR7, URZ ;  /* 0x000000072a0872a4 */ /* 0x000fe4000f8e02ff */
[----:B------:R-:W-:Y:S03]  /*4c40*/  UISETP.GE.AND UP0, UPT, UR6, UR4, UPT ;  /* 0x000000040600728c */ /* 0x000fe6000bf06270 */
[----:B------:R-:W-:Y:S01]  /*4c50*/  UMOV UR4, UR11 ;  /* 0x0000000b00047c82 */ /* 0x000fe20008000000 */
[----:B------:R-:W-:Y:S02]  /*4c60*/  UISETP.GE.OR UP0, UPT, UR5, UR8, UP0 ;  /* 0x000000080500728c */ /* 0x000fe40008706670 */
[----:B------:R-:W-:Y:S02]  /*4c70*/  USHF.R.U32.HI UR4, URZ, UR23, UR4 ;  /* 0x00000017ff047299 */ /* 0x000fe40008011604 */
[----:B------:R-:W-:Y:S02]  /*4c80*/  UIMAD.WIDE.U32 UR8, UR5, UR22, URZ ;  /* 0x00000016050872a5 */ /* 0x000fe4000f8e00ff */
[----:B------:R-:W-:Y:S04]  /*4c90*/  USEL UR10, UR6, UR4, !UP4 ;  /* 0x00000004060a7287 */ /* 0x000fe8000e000000 */
[----:B------:R-:W-:Y:S01]  /*4ca0*/  UIADD3 UR11, UPT, UPT, -UR10, URZ, URZ ;  /* 0x000000ff0a0b7290 */ /* 0x000fe2000fffe1ff */
[----:B------:R-:W-:Y:S02]  /*4cb0*/  @!UP0 UMOV UR4, UR9 ;  /* 0x0000000900048c82 */ /* 0x000fe40008000000 */
[----:B------:R-:W-:Y:S02]  /*4cc0*/  @!UP0 USHF.R.U32.HI UR4, URZ, UR23, UR4 ;  /* 0x00000017ff048299 */ /* 0x000fe40008011604 */
[----:B------:R-:W-:Y:S02]  /*4cd0*/  UIMAD UR8, UR42, UR11, UR6 ;  /* 0x0000000b2a0872a4 */ /* 0x000fe4000f8e0206 */
[----:B------:R-:W-:Y:S04]  /*4ce0*/  @!UP0 USEL UR4, UR5, UR4, !UP4 ;  /* 0x0000000405048287 */ /* 0x000fe8000e000000 */
[----:B------:R-:W-:Y:S02]  /*4cf0*/  @!UP0 UIMAD UR8, UR7, UR8, UR4 ;  /* 0x00000008070882a4 */ /* 0x000fe4000f8e0204 */
[----:B------:R-:W-:Y:S02]  /*4d00*/  @!UP0 UIADD3 UR9, UPT, UPT, UR10, -UR4, URZ ;  /* 0x800000040a098290 */ /* 0x000fe4000fffe0ff */
[----:B------:R-:W-:Y:S02]  /*4d10*/  UIADD3 UR4, UPT, UPT, -UR5, URZ, URZ ;  /* 0x000000ff05047290 */ /* 0x000fe4000fffe1ff */
[----:B------:R-:W-:Y:S02]  /*4d20*/  UIADD3 UR7, UPT, UPT, -UR6, URZ, URZ ;  /* 0x000000ff06077290 */ /* 0x000fe4000fffe1ff */
[----:B------:R-:W-:Y:S02]  /*4d30*/  @!UP0 UIMAD UR6, UR9, UR42, UR5 ;  /* 0x0000002a090682a4 */ /* 0x000fe4000f8e0205 */
[----:B------:R-:W-:Y:S02]  /*4d40*/  UIMAD UR14, UR15, UR4, UR14 ;  /* 0x000000040f0e72a4 */ /* 0x000fe4000f8e020e */
[----:B------:R-:W-:Y:S01]  /*4d50*/  UIMAD UR13, UR46, UR7, UR13 ;  /* 0x000000072e0d72a4 */ /* 0x000fe2000f8e020d */
[----:B------:R-:W-:Y:S02]  /*4d60*/  @!UP0 UMOV UR5, UR8 ;  /* 0x0000000800058c82 */ /* 0x000fe40008000000 */
[----:B------:R-:W-:Y:S02]  /*4d70*/  UIMAD UR14, UR5, UR15, UR14 ;  /* 0x0000000f050e72a4 */ /* 0x000fe4000f8e020e */
[----:B------:R-:W-:Y:S11]  /*4d80*/  UIMAD UR13, UR6, UR46, UR13 ;  /* 0x0000002e060d72a4 */ /* 0x000ff6000f8e020d */
[----:B------:R-:W-:Y:S01]  /*4d90*/  @!UPT UIADD3 URZ, UPT, UPT, URZ, URZ, URZ ;  /* 0x000000fffffff290 */ /* 0x000fe2000fffe0ff */
.L_x_90:
[----:B------:R-:W3:Y:S01]  /*4da0*/  @!UP2 LDCU.128 UR8, c[0x0][0xb10] ;  /* 0x00016200ff08a7ac */ /* 0x000ee20008000c00 */
[C---:B------:R-:W-:Y:S02]  /*4db0*/  ISETP.NE.U32.AND P1, PT, R4.reuse, RZ, PT ;  /* 0x000000ff0400720c */ /* 0x040fe40003f25070 */
[----:B------:R-:W-:Y:S02]  /*4dc0*/  ISETP.NE.U32.AND P0, PT, R4, RZ, PT ;  /* 0x000000ff0400720c */ /* 0x000fe40003f05070 */
[C---:B------:R-:W-:Y:S02]  /*4dd0*/  ISETP.NE.AND.EX P1, PT, R5.reuse, RZ, PT, P1 ;  /* 0x000000ff0500720c */ /* 0x040fe40003f25310 */
[----:B------:R-:W-:Y:S01]  /*4de0*/  ISETP.NE.AND.EX P0, PT, R5, RZ, PT, P0 ;  /* 0x000000ff0500720c */ /* 0x000fe20003f05300 */
[----:B------:R-:W4:Y:S01]  /*4df0*/  @!UP2 LDCU UR5, c[0x0][0xb0c] ;  /* 0x00016180ff05a7ac */ /* 0x000f220008000800 */
[----:B------:R-:W-:Y:S01]  /*4e00*/  SHF.L.U32 R9, R15, 0x1f, RZ ;  /* 0x0000001f0f097819 */ /* 0x000fe200000006ff */
[----:B------:R-:W-:Y:S02]  /*4e10*/  USHF.L.U32 UR35, UR16, 0x6, URZ ;  /* 0x0000000610237899 */ /* 0x000fe400080006ff */
[----:B------:R-:W-:Y:S02]  /*4e20*/  USHF.L.U32 UR34, UR20, 0x7, URZ ;  /* 0x0000000714227899 */ /* 0x000fe400080006ff */
[----:B---3--:R-:W-:Y:S07]  /*4e30*/  UIMAD.WIDE.U32 UR6, UR14, UR8, URZ ;  /* 0x000000080e0672a5 */ /* 0x008fee000f8e00ff */
[----:B------:R-:W-:Y:S01]  /*4e40*/  @!UP2 UMOV UR4, UR7 ;  /* 0x000000070004ac82 */ /* 0x000fe20008000000 */
[----:B----4-:R-:W-:Y:S02]  /*4e50*/  @!UP2 UISETP.NE.AND UP0, UPT, UR5, 0x1, UPT ;  /* 0x000000010500a88c */ /* 0x010fe4000bf05270 */
[----:B------:R-:W-:Y:S02]  /*4e60*/  @!UP2 USHF.R.U32.HI UR4, URZ, UR9, UR4 ;  /* 0x00000009ff04a299 */ /* 0x000fe40008011604 */
[----:B------:R-:W-:Y:S02]  /*4e70*/  UIMAD.WIDE.U32 UR6, UR13, UR11, URZ ;  /* 0x0000000b0d0672a5 */ /* 0x000fe4000f8e00ff */
[----:B------:R-:W-:Y:S02]  /*4e80*/  @!UP2 USEL UR8, UR14, UR4, !UP0 ;  /* 0x000000040e08a287 */ /* 0x000fe4000c000000 */
[----:B------:R-:W-:Y:S03]  /*4e90*/  @!UP2 UISETP.NE.AND UP0, UPT, UR10, 0x1, UPT ;  /* 0x000000010a00a88c */ /* 0x000fe6000bf05270 */
[----:B------:R-:W-:Y:S02]  /*4ea0*/  @!UP2 UMOV UR6, UR7 ;  /* 0x000000070006ac82 */ /* 0x000fe40008000000 */
[----:B------:R-:W3:Y:S02]  /*4eb0*/  @!UP2 LDCU UR4, c[0x0][0xb20] ;  /* 0x00016400ff04a7ac */ /* 0x000ee40008000800 */
[----:B---3--:R-:W-:Y:S04]  /*4ec0*/  @!UP2 USHF.R.U32.HI UR6, URZ, UR4, UR6 ;  /* 0x00000004ff06a299 */ /* 0x008fe80008011606 */
[----:B------:R-:W-:Y:S04]  /*4ed0*/  @!UP2 USEL UR6, UR13, UR6, !UP0 ;  /* 0x000000060d06a287 */ /* 0x000fe8000c000000 */
[----:B------:R-:W-:Y:S02]  /*4ee0*/  @!UP2 UIADD3 UR4, UPT, UPT, -UR8, UR6, URZ ;  /* 0x000000060804a290 */ /* 0x000fe4000fffe1ff */
[----:B------:R-:W-:Y:S02]  /*4ef0*/  @!UP2 UIADD3 UR6, UPT, UPT, UR8, -UR6, URZ ;  /* 0x800000060806a290 */ /* 0x000fe4000fffe0ff */
[----:B------:R-:W-:Y:S02]  /*4f00*/  @!UP2 UIMAD UR14, UR4, UR5, UR14 ;  /* 0x00000005040ea2a4 */ /* 0x000fe4000f8e020e */
[----:B------:R-:W-:Y:S01]  /*4f10*/  @!UP2 UIMAD UR13, UR6, UR10, UR13 ;  /* 0x0000000a060da2a4 */ /* 0x000fe2000f8e020d */
[----:B------:R-:W-:Y:S11]  /*4f20*/  BRA.U UP3, `(.L_x_91) ;  /* 0x0000000103107547 */ /* 0x000ff6000b800000 */
[----:B------:R-:W-:Y:S04]  /*4f30*/  MOV R6, UR48 ;  /* 0x0000003000067c02 */ /* 0x000fe80008000f00 */
[----:B------:R-:W-:Y:S04]  /*4f40*/  SHF.L.U32 R6, R6, 0x1f, RZ ;  /* 0x0000001f06067819 */ /* 0x000fe800000006ff */
[----:B------:R-:W3:Y:S02]  /*4f50*/  SYNCS.PHASECHK.TRANS64.TRYWAIT P2, [UR21+0x158], R6 ;  /* 0x00015806ff0075a7 */ /* 0x000ee40008041115 */
[----:B---3--:R-:W-:Y:S05]  /*4f60*/  @!P2 BRA `(.L_x_92) ;  /* 0x00000048008ca947 */ /* 0x008fea0003800000 */
.L_x_91:
[----:B------:R-:W-:Y:S05]  /*4f70*/  @!P1 BRA `(.L_x_93) ;  /* 0x0000000000309947 */ /* 0x000fea0003800000 */
[----:B------:R-:W-:Y:S01]  /*4f80*/  ISETP.NE.U32.AND P1, PT, R2, RZ, PT ;  /* 0x000000ff0200720c */ /* 0x000fe20003f25070 */
[----:B------:R-:W3:Y:S01]  /*4f90*/  LDCU.64 UR4, c[0x0][0x358] ;  /* 0x00006b00ff0477ac */ /* 0x000ee20008000a00 */
[----:B------:R-:W-:Y:S02]  /*4fa0*/  IMAD.MOV.U32 R45, RZ, RZ, 0x1 ;  /* 0x00000001ff2d7424 */ /* 0x000fe400078e00ff */
[----:B------:R-:W-:Y:S11]  /*4fb0*/  ISETP.NE.AND.EX P1, PT, R3, RZ, PT, P1 ;  /* 0x000000ff0300720c */ /* 0x000ff60003f25310 */
[----:B------:R-:W-:Y:S02]  /*4fc0*/  @!UPT UIADD3 URZ, UPT, UPT, URZ, URZ, URZ ;  /* 0x000000fffffff290 */ /* 0x000fe4000fffe0ff */
[----:B------:R-:W4:Y:S01]  /*4fd0*/  @P1 LDC.64 R10, c[0x0][0x888] ;  /* 0x00022200ff0a1b82 */ /* 0x000f220000000a00 */
[----:B--2---:R-:W-:Y:S04]  /*4fe0*/  @P1 IMAD R0, R4, UR36, RZ ;  /* 0x0000002404001c24 */ /* 0x004fe8000f8e02ff */
[----:B----4-:R-:W-:Y:S04]  /*4ff0*/  @P1 IMAD.WIDE R10, R0, 0x4, R10 ;  /* 0x00000004000a1825 */ /* 0x010fe800078e020a */
[----:B------:R-:W-:Y:S01]  /*5000*/  HFMA2 R0, -RZ, RZ, 0, 5.9604644775390625e-08 ;  /* 0x00000001ff007431 */ /* 0x000fe200000001ff */
[----:B---3-5:R3:W5:Y:S04]  /*5010*/  @P1 LDG.E R27, desc[UR4][R10.64] ;  /* 0x000000040a1b1981 */ /* 0x028768000c1e1900 */
[----:B------:R-:W-:Y:S01]  /*5020*/  @!P1 PRMT R45, R0, 0x7610, R45 ;  /* 0x00007610002d9816 */ /* 0x000fe2000000002d */
[----:B---3--:R-:W4:Y:S06]  /*5030*/  @!P1 LDC R27, c[0x0][0x880] ;  /* 0x00022000ff1b9b82 */ /* 0x008f2c0000000800 */
.L_x_93:
[----:B----45:R-:W-:Y:S01]  /*5040*/  @!P0 FSETP.EQ.AND P1, PT, R27, RZ, PT ;  /* 0x000000ff1b00820b */ /* 0x030fe20003f22000 */
[----:B------:R-:W-:Y:S01]  /*5050*/  @!UPT UIADD3 URZ, UPT, UPT, URZ, URZ, URZ ;  /* 0x000000fffffff290 */ /* 0x000fe2000fffe0ff */
[----:B------:R-:W-:Y:S11]  /*5060*/  @!P0 BRA `(.L_x_94) ;  /* 0x0000000000188947 */ /* 0x000ff60003800000 */
[----:B------:R-:W-:Y:S02]  /*5070*/  LOP3.LUT P0, RZ, R45, 0xff, RZ, 0xc0, !PT ;  /* 0x000000ff2dff7812 */ /* 0x000fe4000780c0ff */
[----:B------:R-:W-:Y:S04]  /*5080*/  ISETP.NE.U32.AND P1, PT, R2, RZ, PT ;  /* 0x000000ff0200720c */ /* 0x000fe80003f25070 */
[----:B------:R-:W-:Y:S04]  /*5090*/  ISETP.NE.AND.EX P1, PT, R3, RZ, PT, P1 ;  /* 0x000000ff0300720c */ /* 0x000fe80003f25310 */
[----:B------:R-:W-:Y:S03]  /*50a0*/  PLOP3.LUT P1, PT, P1, PT, PT, 0x8, 0x80 ;  /* 0x000000000080781c */ /* 0x000fe60000f2e170 */
[----:B------:R-:W-:Y:S11]  /*50b0*/  @P0 FSETP.EQ.AND P1, PT, R27, RZ, PT ;  /* 0x000000ff1b00020b */ /* 0x000ff60003f22000 */
[----:B------:R-:W-:Y:S02]  /*50c0*/  @!UPT UIADD3 URZ, UPT, UPT, URZ, URZ, URZ ;  /* 0x000000fffffff290 */ /* 0x000fe4000fffe0ff */
.L_x_94:
[----:B------:R-:W3:Y:S01]  /*50d0*/  SYNCS.PHASECHK.TRANS64.TRYWAIT P2, [UR21+0x130], R9 ;  /* 0x00013009ff0075a7 */ /* 0x000ee20008041115 */
[----:B------:R-:W-:Y:S04]  /*50e0*/  ELECT P0, URZ, PT ;  /* 0x0000000000ff782f */ /* 0x000fe80003800000 */
[----:B------:R-:W-:Y:S11]  /*50f0*/  PLOP3.LUT P1, PT, P1, P0, PT, 0xf2, 0x2f ;  /* 0x00000000002f781c */ /* 0x000ff60000f21e72 */
[----:B------:R-:W-:Y:S02]  /*5100*/  @!UPT UIADD3 URZ, UPT, UPT, URZ, URZ, URZ ;  /* 0x000000fffffff290 */ /* 0x000fe4000fffe0ff */
[----:B------:R-:W-:Y:S05]  /*5110*/  @!P1 IADD3 R8, P0, PT, R16, 0x580, RZ ;  /* 0x0000058010089810 */ /* 0x000fea0007f1e0ff */
[----:B--2---:R-:W-:Y:S01]  /*5120*/  @!P1 IMAD.X R6, RZ, RZ, R17, P0 ;  /* 0x000000ffff069224 */ /* 0x004fe200000e0611 */
[----:B---3--:R-:W-:Y:S07]  /*5130*/  @!P2 BRA `(.L_x_95) ;  /* 0x000000480030a947 */ /* 0x008fee0003800000 */
.L_x_208:
[----:B------:R-:W-:Y:S01]  /*5140*/  @!P1 R2UR UR5, R8 ;  /* 0x00000000080592ca */ /* 0x000fe200000e0000 */
[----:B------:R-:W-:Y:S01]  /*5150*/  VOTEU.ALL UP0, P1 ;  /* 0x0000000000ff7886 */ /* 0x000fe20000800000 */
[----:B------:R-:W-:Y:S01]  /*5160*/  @!P1 R2UR UR4, R6 ;  /* 0x00000000060492ca */ /* 0x000fe200000e0000 */
[----:B--2---:R-:W-:Y:S01]  /*5170*/  @!P1 IMAD.MOV.U32 R0, RZ, RZ, 0x1000 ;  /* 0x00001000ff009424 */ /* 0x004fe200078e00ff */
[----:B------:R-:W-:Y:S01]  /*5180*/  UMOV UR6, 0x0 ;  /* 0x0000000000067882 */ /* 0x000fe20000000000 */
[----:B------:R-:W-:Y:S01]  /*5190*/  UMOV UR7, 0x10000000 ;  /* 0x1000000000077882 */ /* 0x000fe20000000000 */
[----:B------:R-:W-:Y:S01]  /*51a0*/  @!UP0 UIADD3 UR32, UPT, UPT, UR21, 0x400, URZ ;  /* 0x0000040015208890 */ /* 0x000fe2000fffe0ff */
[----:B------:R-:W-:Y:S01]  /*51b0*/  @!P1 IADD3 R8, P0, PT, R16, 0x580, RZ ;  /* 0x0000058010089810 */ /* 0x000fe20007f1e0ff */
[----:B------:R-:W-:Y:S04]  /*51c0*/  VOTEU.ALL UP0, P1 ;  /* 0x0000000000ff7886 */ /* 0x000fe80000800000 */
[----:B------:R-:W-:Y:S02]  /*51d0*/  @!P1 IMAD.X R6, RZ, RZ, R17, P0 ;  /* 0x000000ffff069224 */ /* 0x000fe400000e0611 */
[----:B------:R-:W-:Y:S02]  /*51e0*/  IMAD.U32 R10, RZ, RZ, UR5 ;  /* 0x00000005ff0a7e24 */ /* 0x000fe4000f8e00ff */
[----:B------:R-:W-:Y:S03]  /*51f0*/  IMAD.U32 R11, RZ, RZ, UR4 ;  /* 0x00000004ff0b7e24 */ /* 0x000fe6000f8e00ff */
[----:B------:R-:W-:Y:S02]  /*5200*/  @!P1 R2UR UR4, R10 ;  /* 0x000000000a0492ca */ /* 0x000fe400000e0000 */
[----:B------:R-:W-:Y:S11]  /*5210*/  @!P1 R2UR UR5, R11 ;  /* 0x000000000b0592ca */ /* 0x000ff600000e0000 */
[----:B------:R-:W-:Y:S02]  /*5220*/  @!UPT UIADD3 URZ, UPT, UPT, URZ, URZ, URZ ;  /* 0x000000fffffff290 */ /* 0x000fe4000fffe0ff */
[----:B------:R2:W-:Y:S01]  /*5230*/  @!UP0 UTMALDG.3D [UR32], [UR4], desc[UR6] ;  /* 0x00000620040085b4 */ /* 0x0005e20008011000 */
[----:B------:R2:W-:Y:S01]  /*5240*/  @!P1 SYNCS.ARRIVE.TRANS64.RED.A0TR RZ, [UR21+0x110], R0 ;  /* 0x00011000ffff99a7 */ /* 0x0005e20008300415 */
[----:B------:R-:W-:Y:S01]  /*5250*/  SYNCS.ARRIVE.TRANS64.RED.A1T0 RZ, [UR40], RZ ;  /* 0x000000ffffff79a7 */ /* 0x000fe20008100428 */
[----:B------:R-:W3:Y:S02]  /*5260*/  SYNCS.PHASECHK.TRANS64.TRYWAIT P2, [UR21+0x138], R9 ;  /* 0x00013809ff0075a7 */ /* 0x000ee40008041115 */
[----:B--23--:R-:W-:Y:S05]  /*5270*/  @!P2 BRA `(.L_x_96) ;  /* 0x0000004400f8a947 */ /* 0x00cfea0003800000 */
.L_x_210:
        /* <DEDUP_REMOVED lines=8> */
[----:B------:R-:W-:Y:S01]  /*5300*/  @!UP0 UIADD3 UR24, UPT, UPT, UR21, 0x1400, URZ ;  /* 0x0000140015188890 */ /* 0x000fe2000fffe0ff */
[----:B------:R-:W-:Y:S01]  /*5310*/  VOTEU.ALL UP0, P1 ;  /* 0x0000000000ff7886 */ /* 0x000fe20000800000 */
[----:B------:R-:W-:Y:S01]  /*5320*/  UMOV UR27, UR35 ;  /* 0x00000023001b7c82 */ /* 0x000fe20008000000 */
[----:B------:R-:W-:Y:S02]  /*5330*/  UMOV UR28, UR36 ;  /* 0x00000024001c7c82 */ /* 0x000fe40008000000 */
[----:B------:R-:W-:Y:S02]  /*5340*/  IMAD.U32 R10, RZ, RZ, UR5 ;  /* 0x00000005ff0a7e24 */ /* 0x000fe4000f8e00ff */
[----:B------:R-:W-:Y:S02]  /*5350*/  IMAD.U32 R11, RZ, RZ, UR4 ;  /* 0x00000004ff0b7e24 */ /* 0x000fe4000f8e00ff */
[----:B------:R-:W-:Y:S01]  /*5360*/  @!P1 IMAD.X R6, RZ, RZ, R17, P0 ;  /* 0x000000ffff069224 */ /* 0x000fe200000e0611 */
        /* <DEDUP_REMOVED lines=8> */
.L_x_212:
[----:B------:R-:W-:Y:S01]  /*53f0*/  @!P1 R2UR UR5, R8 ;  /* 0x00000000080592ca */ /* 0x000fe200000e0000 */
[----:B------:R-:W-:Y:S01]  /*5400*/  VOTEU.ALL UP0, P1 ;  /* 0x0000000000ff7886 */ /* 0x000fe20000800000 */
[----:B------:R-:W-:Y:S01]  /*5410*/  @!P1 R2UR UR4, R6 ;  /* 0x00000000060492ca */ /* 0x000fe200000e0000 */
[----:B--2---:R-:W-:Y:S01]  /*5420*/  @!P1 IMAD.MOV.U32 R0, RZ, RZ, 0x1000 ;  /* 0x00001000ff009424 */ /* 0x004fe200078e00ff */
[----:B------:R-:W-:Y:S01]  /*5430*/  UMOV UR6, 0x0 ;  /* 0x0000000000067882 */ /* 0x000fe20000000000 */
[----:B------:R-:W-:Y:S01]  /*5440*/  UMOV UR7, 0x10000000 ;  /* 0x1000000000077882 */ /* 0x000fe20000000000 */
[----:B------:R-:W-:Y:S01]  /*5450*/  @!UP0 UIADD3 UR18, UPT, UPT, UR34, 0x40, URZ ;  /* 0x0000004022128890 */ /* 0x000fe2000fffe0ff */
[----:B------:R-:W-:Y:S01]  /*5460*/  VIADD R14, R14, 0x1 ;  /* 0x000000010e0e7836 */ /* 0x000fe20000000000 */
[----:B------:R-:W-:Y:S01]  /*5470*/  @!UP0 UIADD3 UR16, UPT, UPT, UR21, 0x2400, URZ ;  /* 0x0000240015108890 */ /* 0x000fe2000fffe0ff */
[----:B------:R-:W-:Y:S01]  /*5480*/  VOTEU.ALL UP0, P1 ;  /* 0x0000000000ff7886 */ /* 0x000fe20000800000 */
[----:B------:R-:W-:Y:S01]  /*5490*/  UMOV UR19, UR35 ;  /* 0x0000002300137c82 */ /* 0x000fe20008000000 */
[----:B------:R-:W-:Y:S02]  /*54a0*/  UMOV UR20, UR36 ;  /* 0x0000002400147c82 */ /* 0x000fe40008000000 */
        /* <DEDUP_REMOVED lines=10> */
.L_x_214:
[----:B------:R-:W-:Y:S01]  /*5550*/  @!P1 IADD3 R6, P0, PT, R16, 0x580, RZ ;  /* 0x0000058010069810 */ /* 0x000fe20007f1e0ff */
[----:B------:R-:W-:Y:S01]  /*5560*/  VOTEU.ALL UP0, P1 ;  /* 0x0000000000ff7886 */ /* 0x000fe20000800000 */
[----:B------:R-:W-:Y:S01]  /*5570*/  UMOV UR6, 0x0 ;  /* 0x0000000000067882 */ /* 0x000fe20000000000 */
[----:B------:R-:W-:Y:S01]  /*5580*/  UMOV UR7, 0x10000000 ;  /* 0x1000000000077882 */ /* 0x000fe20000000000 */
[----:B------:R-:W-:Y:S01]  /*5590*/  @!P1 R2UR UR5, R6 ;  /* 0x00000000060592ca */ /* 0x000fe200000e0000 */
[----:B--2---:R-:W-:Y:S01]  /*55a0*/  @!P1 IMAD.X R0, RZ, RZ, R17, P0 ;  /* 0x000000ffff009224 */ /* 0x004fe200000e0611 */
[----:B------:R-:W-:Y:S01]  /*55b0*/  @!UP0 UIADD3 UR10, UPT, UPT, UR34, 0x60, URZ ;  /* 0x00000060220a8890 */ /* 0x000fe2000fffe0ff */
[----:B------:R-:W-:Y:S01]  /*55c0*/  R2UR UR18, R47 ;  /* 0x000000002f1272ca */ /* 0x000fe200000e0000 */
[----:B------:R-:W-:Y:S01]  /*55d0*/  @!UP0 UIADD3 UR8, UPT, UPT, UR21, 0x3400, URZ ;  /* 0x0000340015088890 */ /* 0x000fe2000fffe0ff */
[----:B------:R-:W-:Y:S01]  /*55e0*/  R2UR UR16, R48 ;  /* 0x00000000301072ca */ /* 0x000fe200000e0000 */
[----:B------:R-:W-:Y:S01]  /*55f0*/  @!UP0 UIADD3 UR9, UPT, UPT, UR21, 0x128, URZ ;  /* 0x0000012815098890 */ /* 0x000fe2000fffe0ff */
[----:B------:R-:W-:Y:S01]  /*5600*/  @!P1 R2UR UR4, R0 ;  /* 0x00000000000492ca */ /* 0x000fe200000e0000 */
[----:B------:R-:W-:Y:S01]  /*5610*/  VOTEU.ALL UP0, P1 ;  /* 0x0000000000ff7886 */ /* 0x000fe20000800000 */
[----:B------:R-:W-:Y:S01]  /*5620*/  UMOV UR11, UR35 ;  /* 0x00000023000b7c82 */ /* 0x000fe20008000000 */
[----:B------:R-:W-:Y:S01]  /*5630*/  UMOV UR12, UR36 ;  /* 0x00000024000c7c82 */ /* 0x000fe20008000000 */
[C---:B------:R-:W-:Y:S01]  /*5640*/  ISETP.NE.AND P0, PT, R14.reuse, 0x2, PT ;  /* 0x000000020e00780c */ /* 0x040fe20003f05270 */
[----:B------:R-:W-:Y:S01]  /*5650*/  UPLOP3.LUT UP3, UPT, UPT, UPT, UPT, 0x80, 0x8 ;  /* 0x000000000008789c */ /* 0x000fe20003f6f070 */
[----:B------:R-:W-:Y:S01]  /*5660*/  IMAD.U32 R8, RZ, RZ, UR5 ;  /* 0x00000005ff087e24 */ /* 0x000fe2000f8e00ff */
[----:B------:R-:W-:Y:S01]  /*5670*/  LOP3.LUT R15, R15, 0x1, RZ, 0x3c, !PT ;  /* 0x000000010f0f7812 */ /* 0x000fe200078e3cff */
[----:B------:R-:W-:Y:S01]  /*5680*/  UMOV UR36, UR29 ;  /* 0x0000001d00247c82 */ /* 0x000fe20008000000 */
[----:B------:R-:W-:Y:S01]  /*5690*/  SEL R0, RZ, 0x1, P0 ;  /* 0x00000001ff007807 */ /* 0x000fe20000000000 */
[----:B------:R-:W-:Y:S01]  /*56a0*/  UIADD3 UR20, UPT, UPT, UR13, UR18, URZ ;  /* 0x000000120d147290 */ /* 0x000fe2000fffe0ff */
[----:B------:R-:W-:Y:S01]  /*56b0*/  SEL R14, R14, RZ, P0 ;  /* 0x000000ff0e0e7207 */ /* 0x000fe20000000000 */
[----:B------:R-:W-:Y:S01]  /*56c0*/  UIADD3 UR16, UPT, UPT, UR14, UR16, URZ ;  /* 0x000000100e107290 */ /* 0x000fe2000fffe0ff */
[----:B------:R-:W-:Y:S01]  /*56d0*/  IMAD.U32 R9, RZ, RZ, UR4 ;  /* 0x00000004ff097e24 */ /* 0x000fe2000f8e00ff */
[----:B------:R-:W-:Y:S02]  /*56e0*/  @!P1 R2UR UR4, R8 ;  /* 0x00000000080492ca */ /* 0x000fe400000e0000 */
[----:B------:R-:W-:Y:S02]  /*56f0*/  LOP3.LUT R13, R13, R0, RZ, 0x3c, !PT ;  /* 0x000000000d0d7212 */ /* 0x000fe400078e3cff */
[----:B------:R-:W-:Y:S11]  /*5700*/  @!P1 R2UR UR5, R9 ;  /* 0x00000000090592ca */ /* 0x000ff600000e0000 */
[----:B------:R-:W-:Y:S02]  /*5710*/  @!UPT UIADD3 URZ, UPT, UPT, URZ, URZ, URZ ;  /* 0x000000fffffff290 */ /* 0x000fe4000fffe0ff */
[----:B------:R2:W-:Y:S01]  /*5720*/  @!UP0 UTMALDG.3D [UR8], [UR4], desc[UR6] ;  /* 0x00000608040085b4 */ /* 0x0005e20008011000 */
[----:B------:R2:W-:Y:S01]  /*5730*/  @!P1 SYNCS.ARRIVE.TRANS64.RED.A0TR RZ, [UR21+0x128], R7 ;  /* 0x00012807ffff99a7 */ /* 0x0005e20008300415 */
[----:B------:R-:W-:Y:S01]  /*5740*/  SYNCS.ARRIVE.TRANS64.RED.A1T0 RZ, [UR37], RZ ;  /* 0x000000ffffff79a7 */ /* 0x000fe20008100425 */
[----:B------:R-:W-:Y:S05]  /*5750*/  BRA.U UP1, `(.L_x_99) ;  /* 0xfffffff101707547 */ /* 0x000fea000b83ffff */
[----:B------:R-:W-:-:S04]  /*5760*/  SHF.L.U32 R2, R15, 0x1f, RZ ;  /* 0x0000001f0f027819 */ /* 0x000fc800000006ff */
[----:B------:R-:W3:Y:S02]  /*5770*/  SYNCS.PHASECHK.TRANS64.TRYWAIT P0, [UR21+0x130], R2 ;  /* 0x00013002ff0075a7 */ /* 0x000ee40008001115 */
[----:B---3--:R-:W-:Y:S05]  /*5780*/  @!P0 BRA `(.L_x_100) ;  /* 0x0000004000fc8947 */ /* 0x008fea0003800000 */
.L_x_216:
[----:B------:R-:W4:Y:S02]  /*5790*/  SYNCS.PHASECHK.TRANS64.TRYWAIT P0, [UR21+0x138], R2 ;  /* 0x00013802ff0075a7 */ /* 0x000f240008001115 */
[----:B----4-:R-:W-:Y:S05]  /*57a0*/  @!P0 BRA `(.L_x_101) ;  /* 0x00000044000c8947 */ /* 0x010fea0003800000 */
.L_x_218:
[----:B------:R-:W4:Y:S02]  /*57b0*/  SYNCS.PHASECHK.TRANS64.TRYWAIT P0, [UR21+0x140], R2 ;  /* 0x00014002ff0075a7 */ /* 0x000f240008001115 */
[----:B----4-:R-:W-:Y:S05]  /*57c0*/  @!P0 BRA `(.L_x_102) ;  /* 0x00000044001c8947 */ /* 0x010fea0003800000 */
.L_x_220:
[----:B---3--:R-:W-:-:S07]  /*57d0*/  MOV R0, UR21 ;  /* 0x0000001500007c02 */ /* 0x008fce0008000f00 */
.L_x_103:
[----:B---3--:R-:W-:-:S04]  /*57e0*/  SHF.L.U32 R2, R15, 0x1f, RZ ;  /* 0x0000001f0f027819 */ /* 0x008fc800000006ff */
[----:B------:R3:W4:Y:S03]  /*57f0*/  SYNCS.PHASECHK.TRANS64.TRYWAIT P0, [R0+URZ+0x148], R2 ;  /* 0x00014802000075a7 */ /* 0x00072600080011ff */
[----:B----4-:R-:W-:Y:S05]  /*5800*/  @!P0 NANOSLEEP.SYNCS 0x989680 ;  /* 0x009896800000895d */ /* 0x010fea0003900000 */
[----:B------:R-:W4:Y:S02]  /*5810*/  @!P0 SYNCS.PHASECHK.TRANS64 P0, [R0+URZ+0x148], R2 ;  /* 0x00014802000085a7 */ /* 0x000f2400080010ff */
[----:B-12-4-:R-:W-:Y:S05]  /*5820*/  @P0 EXIT ;  /* 0x000000000000094d */ /* 0x016fea0003800000 */
[----:B------:R-:W-:Y:S05]  /*5830*/  BRA `(.L_x_103) ;  /* 0xfffffffc00e87947 */ /* 0x000fea000383ffff */
.L_x_88:
[----:B------:R-:W-:-:S06]  /*5840*/  UISETP.GE.AND UP0, UPT, UR17, 0x4, UPT ;  /* 0x000000041100788c */ /* 0x000fcc000bf06270 */
[----:B------:R-:W-:-:S13]  /*5850*/  PLOP3.LUT P0, PT, PT, PT, UP0, 0x80, 0x8 ;  /* 0x000000000008781c */ /* 0x000fda0003f0f008 */
[----:B------:R-:W-:Y:S05]  /*5860*/  @!P0 EXIT ;  /* 0x000000000000894d */ /* 0x000fea0003800000 */
[----:B------:R-:W1:Y:S08]  /*5870*/  S2UR UR4, SR_CgaCtaId ;  /* 0x00000000000479c3 */ /* 0x000e700000008800 */
[----:B------:R-:W-:Y:S01]  /*5880*/  BAR.SYNC.DEFER_BLOCKING 0x6, 0xa0 ;  /* 0x0182800000007b1d */ /* 0x000fe20000010000 */
[C---:B------:R-:W-:Y:S01]  /*5890*/  IMAD.SHL.U32 R3, R57.reuse, 0x20, RZ ;  /* 0x0000002039037824 */ /* 0x040fe200078e00ff */
[----:B------:R-:W-:Y:S01]  /*58a0*/  SHF.R.U32.HI R4, RZ, 0x1, R57 ;  /* 0x00000001ff047819 */ /* 0x000fe20000011639 */
[C---:B------:R-:W-:Y:S01]  /*58b0*/  IMAD.SHL.U32 R2, R57.reuse, 0x10, RZ ;  /* 0x0000001039027824 */ /* 0x040fe200078e00ff */
[C---:B------:R-:W-:Y:S01]  /*58c0*/  LOP3.LUT P0, RZ, R57.reuse, 0x4, RZ, 0xc0, !PT ;  /* 0x0000000439ff7812 */ /* 0x040fe2000780c0ff */
[----:B------:R-:W-:Y:S01]  /*58d0*/  IMAD.U32 R23, R57, 0x10000, RZ ;  /* 0x0001000039177824 */ /* 0x000fe200078e00ff */
[----:B------:R-:W-:-:S02]  /*58e0*/  UMOV UR44, 0x400 ;  /* 0x00000400002c7882 */ /* 0x000fc40000000000 */
[----:B------:R-:W2:Y:S01]  /*58f0*/  LDC.64 R42, c[0x0][0x8b0] ;  /* 0x00022c00ff2a7b82 */ /* 0x000ea20000000a00 */
[----:B------:R-:W-:Y:S01]  /*5900*/  LOP3.LUT R5, R3, 0xc0, RZ, 0xc0, !PT ;  /* 0x000000c003057812 */ /* 0x000fe200078ec0ff */
[----:B------:R-:W-:Y:S01]  /*5910*/  IMAD.SHL.U32 R44, R57, 0x4, RZ ;  /* 0x00000004392c7824 */ /* 0x000fe200078e00ff */
[----:B------:R-:W-:Y:S01]  /*5920*/  LOP3.LUT R2, R2, 0x600, RZ, 0xc0, !PT ;  /* 0x0000060002027812 */ /* 0x000fe200078ec0ff */
[----:B------:R-:W-:Y:S01]  /*5930*/  IMAD.MOV.U32 R56, RZ, RZ, 0x20 ;  /* 0x00000020ff387424 */ /* 0x000fe200078e00ff */
[----:B------:R-:W-:Y:S01]  /*5940*/  LOP3.LUT R4, R5, 0x8, R4, 0xf8, !PT ;  /* 0x0000000805047812 */ /* 0x000fe200078ef804 */
[----:B------:R-:W-:Y:S01]  /*5950*/  IMAD.MOV.U32 R55, RZ, RZ, 0x1 ;  /* 0x00000001ff377424 */ /* 0x000fe200078e00ff */
[--C-:B------:R-:W-:Y:S01]  /*5960*/  LOP3.LUT R2, R2, 0x20, R3.reuse, 0xf8, !PT ;  /* 0x0000002002027812 */ /* 0x100fe200078ef803 */
[----:B------:R-:W3:Y:S01]  /*5970*/  LDC.64 R40, c[0x0][0x8a8] ;  /* 0x00022a00ff287b82 */ /* 0x000ee20000000a00 */
[----:B------:R-:W-:Y:S01]  /*5980*/  LOP3.LUT R23, R23, 0x600000, RZ, 0xc0, !PT ;  /* 0x0060000017177812 */ /* 0x000fe200078ec0ff */
[----:B------:R-:W-:Y:S01]  /*5990*/  IMAD.MOV.U32 R22, RZ, RZ, RZ ;  /* 0x000000ffff167224 */ /* 0x000fe200078e00ff */
[----:B------:R-:W-:Y:S01]  /*59a0*/  LOP3.LUT R44, R4, 0x18, R44, 0x78, !PT ;  /* 0x00000018042c7812 */ /* 0x000fe200078e782c */
[----:B------:R-:W-:Y:S01]  /*59b0*/  IMAD.MOV.U32 R54, RZ, RZ, RZ ;  /* 0x000000ffff367224 */ /* 0x000fe200078e00ff */
[----:B------:R-:W-:-:S02]  /*59c0*/  LOP3.LUT R2, R2, 0x100, R3, 0xf8, !PT ;  /* 0x0000010002027812 */ /* 0x000fc400078ef803 */
[----:B------:R-:W-:Y:S02]  /*59d0*/  CS2R R52, SRZ ;  /* 0x0000000000347805 */ /* 0x000fe4000001ff00 */
[----:B------:R-:W-:Y:S01]  /*59e0*/  LOP3.LUT R57, R57, 0x60, RZ, 0xc0, !PT ;  /* 0x0000006039397812 */ /* 0x000fe200078ec0ff */
[----:B-1----:R-:W-:Y:S01]  /*59f0*/  ULEA UR44, UR4, UR44, 0x18 ;  /* 0x0000002c042c7291 */ /* 0x002fe2000f8ec0ff */
[----:B------:R-:W-:Y:S01]  /*5a00*/  LOP3.LUT R44, R2, R44, RZ, 0xfc, !PT ;  /* 0x0000002c022c7212 */ /* 0x000fe200078efcff */
[----:B------:R-:W1:Y:S01]  /*5a10*/  LDCU UR59, c[0x0][0x370] ;  /* 0x00006e00ff3b77ac */ /* 0x000e620008000800 */
[----:B------:R-:W-:Y:S01]  /*5a20*/  SEL R56, R56, 0xffffffe0, !P0 ;  /* 0xffffffe038387807 */ /* 0x000fe20004000000 */
[----:B------:R-:W-:Y:S01]  /*5a30*/  UIADD3 UR4, UPT, UPT, UR44, 0x400, URZ ;  /* 0x000004002c047890 */ /* 0x000fe2000fffe0ff */
[----:B------:R-:W4:Y:S04]  /*5a40*/  LDCU UR43, c[0x0][0xb0c] ;  /* 0x00016180ff2b77ac */ /* 0x000f280008000800 */
[----:B------:R-:W1:Y:S01]  /*5a50*/  LDS R0, [UR44+0x210] ;  /* 0x0002102cff007984 */ /* 0x000e620008000800 */
[----:B------:R-:W-:Y:S01]  /*5a60*/  IMAD.U32 R50, RZ, RZ, UR4 ;  /* 0x00000004ff327e24 */ /* 0x000fe2000f8e00ff */
[----:B------:R-:W1:Y:S01]  /*5a70*/  LDCU UR39, c[0x0][0xb30] ;  /* 0x00016600ff2777ac */ /* 0x000e620008000800 */
[----:B------:R-:W1:Y:S01]  /*5a80*/  LDCU.64 UR56, c[0x0][0x888] ;  /* 0x00011100ff3877ac */ /* 0x000e620008000a00 */
[----:B------:R-:W1:Y:S01]  /*5a90*/  LDCU.64 UR40, c[0x0][0xb28] ;  /* 0x00016500ff2877ac */ /* 0x000e620008000a00 */
[----:B------:R-:W1:Y:S01]  /*5aa0*/  LDCU.64 UR62, c[0x0][0x890] ;  /* 0x00011200ff3e77ac */ /* 0x000e620008000a00 */
[----:B------:R-:W1:Y:S01]  /*5ab0*/  LDCU.128 UR52, c[0x0][0xb10] ;  /* 0x00016200ff3477ac */ /* 0x000e620008000c00 */
[----:B------:R-:W1:Y:S01]  /*5ac0*/  LDCU UR58, c[0x0][0x374] ;  /* 0x00006e80ff3a77ac */ /* 0x000e620008000800 */
[----:B------:R-:W-:Y:S01]  /*5ad0*/  UMOV UR47, URZ ;  /* 0x000000ff002f7c82 */ /* 0x000fe20008000000 */
[----:B------:R-:W-:Y:S01]  /*5ae0*/  UMOV UR46, URZ ;  /* 0x000000ff002e7c82 */ /* 0x000fe20008000000 */
[----:B-1234-:R-:W-:-:S07]  /*5af0*/  IMAD.IADD R23, R0, 0x1, R23 ;  /* 0x0000000100177824 */ /* 0x01efce00078e0217 */
.L_x_147:
[C---:B------:R-:W-:Y:S02]  /*5b00*/  LEA R3, R52.reuse, UR44, 0x3 ;  /* 0x0000002c34037c11 */ /* 0x040fe4000f8e18ff */
[----:B------:R-:W-:Y:S02]  /*5b10*/  SHF.L.U32 R0, R53, 0x1f, RZ ;  /* 0x0000001f35007819 */ /* 0x000fe400000006ff */
[----:B-1----:R-:W-:Y:S02]  /*5b20*/  LEA R4, R52, UR44, 0x4 ;  /* 0x0000002c34047c11 */ /* 0x002fe4000f8e20ff */
[----:B------:R-:W1:Y:S02]  /*5b30*/  SYNCS.PHASECHK.TRANS64.TRYWAIT P0, [R3+URZ+0x160], R0 ;  /* 0x00016000030075a7 */ /* 0x000e6400080011ff */
[----:B-12---:R-:W-:Y:S05]  /*5b40*/  @!P0 BRA `(.L_x_104) ;  /* 0x0000004000548947 */ /* 0x006fea0003800000 */
.L_x_221:
        /* <DEDUP_REMOVED lines=8> */
[----:B--2---:R-:W-:Y:S11]  /*5bd0*/  LOP3.LUT P0, RZ, R6, 0x1, RZ, 0xc0, !PT ;  /* 0x0000000106ff7812 */ /* 0x004ff6000780c0ff */
[----:B------:R-:W-:Y:S02]  /*5be0*/  @!UPT UIADD3 URZ, UPT, UPT, URZ, URZ, URZ ;  /* 0x000000fffffff290 */ /* 0x000fe4000fffe0ff */
[----:B---3--:R-:W-:Y:S01]  /*5bf0*/  VOTEU.ANY UP1, P0 ;  /* 0x0000000000ff7886 */ /* 0x008fe20000020100 */
[----:B------:R-:W-:Y:S01]  /*5c00*/  PLOP3.LUT P0, PT, PT, PT, UP1, 0x80, 0x8 ;  /* 0x000000000008781c */ /* 0x000fe20003f0f018 */
[----:B------:R-:W-:Y:S11]  /*5c10*/  UP2UR UR61, UPR, URZ, 0x2 ;  /* 0x00000002ff3d7883 */ /* 0x000ff60008000000 */
[----:B------:R-:W-:Y:S01]  /*5c20*/  @!UPT UIADD3 URZ, UPT, UPT, URZ, URZ, URZ ;  /* 0x000000fffffff290 */ /* 0x000fe2000fffe0ff */
[----:B-1----:R-:W-:Y:S02]  /*5c30*/  @P0 SHF.R.U32.HI R0, RZ, 0x10, R5 ;  /* 0x00000010ff000819 */ /* 0x002fe40000011605 */
        /* <DEDUP_REMOVED lines=12> */
[----:B------:R-:W2:Y:S01]  /*5d00*/  LDCU UR12, c[0x0][0xb20] ;  /* 0x00016400ff0c77ac */ /* 0x000ea20008000800 */
[----:B------:R-:W-:Y:S02]  /*5d10*/  UIMAD.WIDE.U32 UR4, UR58, UR55, URZ ;  /* 0x000000373a0472a5 */ /* 0x000fe4000f8e00ff */
[----:B------:R-:W-:Y:S02]  /*5d20*/  UIMAD.WIDE.U32 UR6, UR59, UR52, URZ ;  /* 0x000000343b0672a5 */ /* 0x000fe4000f8e00ff */
[----:B------:R-:W-:Y:S02]  /*5d30*/  UISETP.NE.AND UP0, UPT, UR54, 0x1, UPT ;  /* 0x000000013600788c */ /* 0x000fe4000bf05270 */
[----:B------:R-:W-:Y:S02]  /*5d40*/  UIMAD.WIDE.U32 UR8, UR37, UR55, URZ ;  /* 0x00000037250872a5 */ /* 0x000fe4000f8e00ff */
[----:B------:R-:W-:Y:S02]  /*5d50*/  UIMAD.WIDE.U32 UR10, UR38, UR52, URZ ;  /* 0x00000034260a72a5 */ /* 0x000fe4000f8e00ff */
[----:B------:R-:W-:Y:S02]  /*5d60*/  UISETP.NE.AND UP1, UPT, UR43, 0x1, UPT ;  /* 0x000000012b00788c */ /* 0x000fe4000bf25270 */
[----:B------:R-:W-:Y:S01]  /*5d70*/  UISETP.NE.AND UP2, UPT, UR42, 0x1, UPT ;  /* 0x000000012a00788c */ /* 0x000fe2000bf45270 */
[----:B------:R-:W-:Y:S02]  /*5d80*/  UMOV UR4, UR5 ;  /* 0x0000000500047c82 */ /* 0x000fe40008000000 */
[----:B--2---:R-:W-:Y:S03]  /*5d90*/  USHF.R.U32.HI UR5, URZ, UR12, UR4 ;  /* 0x0000000cff057299 */ /* 0x004fe60008011604 */
[----:B------:R-:W-:Y:S02]  /*5da0*/  UMOV UR4, UR7 ;  /* 0x0000000700047c82 */ /* 0x000fe40008000000 */
[----:B------:R-:W-:Y:S02]  /*5db0*/  USHF.R.U32.HI UR7, URZ, UR53, UR4 ;  /* 0x00000035ff077299 */ /* 0x000fe40008011604 */
[----:B------:R-:W-:Y:S02]  /*5dc0*/  USEL UR4, UR58, UR5, !UP0 ;  /* 0x000000053a047287 */ /* 0x000fe4000c000000 */
[----:B------:R-:W-:Y:S01]  /*5dd0*/  USEL UR7, UR59, UR7, !UP1 ;  /* 0x000000073b077287 */ /* 0x000fe2000c800000 */
[----:B------:R-:W-:Y:S01]  /*5de0*/  UMOV UR5, UR9 ;  /* 0x0000000900057c82 */ /* 0x000fe20008000000 */
[----:B------:R-:W-:Y:S02]  /*5df0*/  UIMAD.WIDE.U32 UR8, UR4, UR40, URZ ;  /* 0x00000028040872a5 */ /* 0x000fe4000f8e00ff */
[----:B------:R-:W-:Y:S03]  /*5e00*/  USHF.R.U32.HI UR6, URZ, UR12, UR5 ;  /* 0x0000000cff067299 */ /* 0x000fe60008011605 */
[----:B------:R-:W-:Y:S01]  /*5e10*/  UMOV UR5, UR11 ;  /* 0x0000000b00057c82 */ /* 0x000fe20008000000 */
[----:B------:R-:W-:Y:S02]  /*5e20*/  UIMAD.WIDE.U32 UR10, UR7, UR40, URZ ;  /* 0x00000028070a72a5 */ /* 0x000fe4000f8e00ff */
[----:B------:R-:W-:Y:S02]  /*5e30*/  USHF.R.U32.HI UR12, URZ, UR53, UR5 ;  /* 0x00000035ff0c7299 */ /* 0x000fe40008011605 */
[----:B------:R-:W-:Y:S01]  /*5e40*/  USEL UR6, UR37, UR6, !UP0 ;  /* 0x0000000625067287 */ /* 0x000fe2000c000000 */
[----:B------:R-:W-:Y:S02]  /*5e50*/  UMOV UR5, UR9 ;  /* 0x0000000900057c82 */ /* 0x000fe40008000000 */
[----:B------:R-:W-:Y:S01]  /*5e60*/  UMOV UR10, UR11 ;  /* 0x0000000b000a7c82 */ /* 0x000fe20008000000 */
[----:B------:R-:W-:Y:S02]  /*5e70*/  @UP2 USHF.R.U32.HI UR4, URZ, UR41, UR5 ;  /* 0x00000029ff042299 */ /* 0x000fe40008011605 */
[----:B------:R-:W-:Y:S02]  /*5e80*/  @UP2 USHF.R.U32.HI UR7, URZ, UR41, UR10 ;  /* 0x00000029ff072299 */ /* 0x000fe4000801160a */
[----:B------:R-:W-:Y:S02]  /*5e90*/  UIMAD UR4, UR42, UR4, URZ ;  /* 0x000000042a0472a4 */ /* 0x000fe4000f8e02ff */
        /* <DEDUP_REMOVED lines=8> */
[----:B------:R-:W-:Y:S02]  /*5f20*/  USEL UR11, UR6, UR4, !UP2 ;  /* 0x00000004060b7287 */ /* 0x000fe4000d000000 */
[----:B------:R-:W-:Y:S02]  /*5f30*/  UIADD3 UR8, UPT, UPT, -UR5, URZ, URZ ;  /* 0x000000ff05087290 */ /* 0x000fe4000fffe1ff */
[----:B------:R-:W-:Y:S01]  /*5f40*/  UIADD3 UR10, UPT, UPT, -UR11, URZ, URZ ;  /* 0x000000ff0b0a7290 */ /* 0x000fe2000fffe1ff */
[----:B------:R-:W-:Y:S01]  /*5f50*/  @!UP0 UMOV UR4, UR9 ;  /* 0x0000000900048c82 */ /* 0x000fe20008000000 */
[----:B------:R-:W-:Y:S02]  /*5f60*/  UIADD3 UR9, UPT, UPT, -UR6, URZ, URZ ;  /* 0x000000ff06097290 */ /* 0x000fe4000fffe1ff */
[----:B------:R-:W-:Y:S02]  /*5f70*/  @!UP0 USHF.R.U32.HI UR4, URZ, UR41, UR4 ;  /* 0x00000029ff048299 */ /* 0x000fe40008011604 */
[----:B------:R-:W-:Y:S02]  /*5f80*/  UIMAD UR10, UR42, UR10, UR6 ;  /* 0x0000000a2a0a72a4 */ /* 0x000fe4000f8e0206 */
[----:B------:R-:W-:Y:S04]  /*5f90*/  @!UP0 USEL UR4, UR5, UR4, !UP2 ;  /* 0x0000000405048287 */ /* 0x000fe8000d000000 */
[----:B------:R-:W-:Y:S02]  /*5fa0*/  @!UP0 UIMAD UR10, UR7, UR10, UR4 ;  /* 0x0000000a070a82a4 */ /* 0x000fe4000f8e0204 */
[----:B------:R-:W-:Y:S02]  /*5fb0*/  @!UP0 UIADD3 UR11, UPT, UPT, UR11, -UR4, URZ ;  /* 0x800000040b0b8290 */ /* 0x000fe4000fffe0ff */
[----:B------:R-:W-:Y:S02]  /*5fc0*/  UIMAD UR7, UR43, UR8, UR38 ;  /* 0x000000082b0772a4 */ /* 0x000fe4000f8e0226 */
[----:B------:R-:W-:Y:S02]  /*5fd0*/  @!UP0 UIMAD UR6, UR11, UR42, UR5 ;  /* 0x0000002a0b0682a4 */ /* 0x000fe4000f8e0205 */
[----:B------:R-:W-:Y:S01]  /*5fe0*/  UIMAD UR4, UR54, UR9, UR37 ;  /* 0x00000009360472a4 */ /* 0x000fe2000f8e0225 */
[----:B------:R-:W-:Y:S02]  /*5ff0*/  @!UP0 UMOV UR5, UR10 ;  /* 0x0000000a00058c82 */ /* 0x000fe40008000000 */
[----:B------:R-:W-:Y:S02]  /*6000*/  UIMAD UR38, UR5, UR43, UR7 ;  /* 0x0000002b052672a4 */ /* 0x000fe4000f8e0207 */
[----:B------:R-:W-:Y:S11]  /*6010*/  UIMAD UR37, UR6, UR54, UR4 ;  /* 0x00000036062572a4 */ /* 0x000ff6000f8e0204 */
[----:B------:R-:W-:Y:S01]  /*6020*/  @!UPT UIADD3 URZ, UPT, UPT, URZ, URZ, URZ ;  /* 0x000000fffffff290 */ /* 0x000fe2000fffe0ff */
.L_x_105:
[----:B------:R-:W-:Y:S01]  /*6030*/  UISETP.NE.AND UP0, UPT, UR39, 0x1, UPT ;  /* 0x000000012700788c */ /* 0x000fe2000bf05270 */
[----:B------:R-:W-:Y:S01]  /*6040*/  LOP3.LUT P0, RZ, R50, 0x1b0, RZ, 0xc0, !PT ;  /* 0x000001b032ff7812 */ /* 0x000fe2000780c0ff */
[----:B------:R-:W-:Y:S01]  /*6050*/  USHF.L.U32 UR50, UR16, 0x6, URZ ;  /* 0x0000000610327899 */ /* 0x000fe200080006ff */
[----:B------:R-:W-:Y:S01]  /*6060*/  BSSY.RECONVERGENT B6, `(.L_x_106) ;  /* 0x0000034000067945 */ /* 0x000fe20003800200 */
[----:B------:R-:W-:Y:S01]  /*6070*/  USHF.L.U32 UR49, UR20, 0x7, URZ ;  /* 0x0000000714317899 */ /* 0x000fe200080006ff */
[----:B------:R-:W-:Y:S06]  /*6080*/  IADD3 R52, PT, PT, R52, 0x1, RZ ;  /* 0x0000000134347810 */ /* 0x000fec0007ffe0ff */
[----:B------:R-:W2:Y:S01]  /*6090*/  @!UP0 LDCU.128 UR12, c[0x0][0xb10] ;  /* 0x00016200ff0c87ac */ /* 0x000ea20008000c00 */
[----:B------:R-:W3:Y:S01]  /*60a0*/  @!UP0 LDCU UR5, c[0x0][0xb0c] ;  /* 0x00016180ff0587ac */ /* 0x000ee20008000800 */
[----:B------:R-:W4:Y:S01]  /*60b0*/  @!UP0 LDCU UR10, c[0x0][0xb20] ;  /* 0x00016400ff0a87ac */ /* 0x000f220008000800 */
[----:B--2---:R-:W-:Y:S02]  /*60c0*/  UIMAD.WIDE.U32 UR8, UR38, UR12, URZ ;  /* 0x0000000c260872a5 */ /* 0x004fe4000f8e00ff */
[----:B------:R-:W-:Y:S02]  /*60d0*/  UIMAD.WIDE.U32 UR6, UR37, UR15, URZ ;  /* 0x0000000f250672a5 */ /* 0x000fe4000f8e00ff */
[----:B------:R-:W-:Y:S03]  /*60e0*/  @!UP0 UISETP.NE.AND UP1, UPT, UR14, 0x1, UPT ;  /* 0x000000010e00888c */ /* 0x000fe6000bf25270 */
[----:B------:R-:W-:Y:S01]  /*60f0*/  @!UP0 UMOV UR4, UR9 ;  /* 0x0000000900048c82 */ /* 0x000fe20008000000 */
[----:B---3--:R-:W-:Y:S02]  /*6100*/  @!UP0 UISETP.NE.AND UP2, UPT, UR5, 0x1, UPT ;  /* 0x000000010500888c */ /* 0x008fe4000bf45270 */
[----:B------:R-:W-:Y:S01]  /*6110*/  @!UP0 USHF.R.U32.HI UR4, URZ, UR13, UR4 ;  /* 0x0000000dff048299 */ /* 0x000fe20008011604 */
[----:B------:R-:W-:Y:S02]  /*6120*/  @!UP0 UMOV UR6, UR7 ;  /* 0x0000000700068c82 */ /* 0x000fe40008000000 */
[----:B----4-:R-:W-:Y:S02]  /*6130*/  @!UP0 USHF.R.U32.HI UR6, URZ, UR10, UR6 ;  /* 0x0000000aff068299 */ /* 0x010fe40008011606 */
[----:B------:R-:W-:Y:S02]  /*6140*/  @!UP0 USEL UR7, UR38, UR4, !UP2 ;  /* 0x0000000426078287 */ /* 0x000fe4000d000000 */
[----:B------:R-:W-:Y:S04]  /*6150*/  @!UP0 USEL UR6, UR37, UR6, !UP1 ;  /* 0x0000000625068287 */ /* 0x000fe8000c800000 */
[----:B------:R-:W-:Y:S02]  /*6160*/  @!UP0 UIADD3 UR4, UPT, UPT, -UR7, UR6, URZ ;  /* 0x0000000607048290 */ /* 0x000fe4000fffe1ff */
[----:B------:R-:W-:Y:S02]  /*6170*/  @!UP0 UIADD3 UR6, UPT, UPT, UR7, -UR6, URZ ;  /* 0x8000000607068290 */ /* 0x000fe4000fffe0ff */
[----:B------:R-:W-:Y:S02]  /*6180*/  @!UP0 UIMAD UR38, UR4, UR5, UR38 ;  /* 0x00000005042682a4 */ /* 0x000fe4000f8e0226 */
[----:B------:R-:W-:Y:S01]  /*6190*/  @!UP0 UIMAD UR37, UR6, UR14, UR37 ;  /* 0x0000000e062582a4 */ /* 0x000fe2000f8e0225 */
[----:B------:R-:W-:Y:S11]  /*61a0*/  @!P0 BRA `(.L_x_107) ;  /* 0x00000000007c8947 */ /* 0x000ff60003800000 */
[----:B------:R-:W2:Y:S01]  /*61b0*/  LDCU.64 UR8, c[0x4][0x80] ;  /* 0x01001000ff0877ac */ /* 0x000ea20008000a00 */
[----:B------:R-:W-:Y:S01]  /*61c0*/  MOV R2, 0x0 ;  /* 0x0000000000027802 */ /* 0x000fe20000000f00 */
[----:B------:R-:W-:Y:S02]  /*61d0*/  HFMA2 R12, -RZ, RZ, 0, 5.9604644775390625e-08 ;  /* 0x00000001ff0c7431 */ /* 0x000fe400000001ff */
[----:B------:R-:W-:Y:S01]  /*61e0*/  IMAD.MOV.U32 R8, RZ, RZ, 0x70 ;  /* 0x00000070ff087424 */ /* 0x000fe200078e00ff */
[----:B------:R3:W4:Y:S01]  /*61f0*/  LDC.64 R14, c[0x4][R2] ;  /* 0x01000000020e7b82 */ /* 0x0007220000000a00 */
[----:B------:R-:W1:Y:S01]  /*6200*/  LDCU.64 UR6, c[0x4][0x88] ;  /* 0x01001100ff0677ac */ /* 0x000e620008000a00 */
[----:B------:R-:W-:Y:S01]  /*6210*/  IMAD.MOV.U32 R13, RZ, RZ, RZ ;  /* 0x000000ffff0d7224 */ /* 0x000fe200078e00ff */
[----:B------:R-:W1:Y:S01]  /*6220*/  LDCU.64 UR4, c[0x4][0x8] ;  /* 0x01000100ff0477ac */ /* 0x000e620008000a00 */
[----:B--2---:R-:W-:Y:S01]  /*6230*/  MOV R5, UR9 ;  /* 0x0000000900057c02 */ /* 0x004fe20008000f00 */
[----:B------:R-:W-:Y:S01]  /*6240*/  IMAD.U32 R4, RZ, RZ, UR8 ;  /* 0x00000008ff047e24 */ /* 0x000fe2000f8e00ff */
[----:B-1----:R-:W-:Y:S01]  /*6250*/  MOV R7, UR7 ;  /* 0x0000000700077c02 */ /* 0x002fe20008000f00 */
[----:B------:R-:W-:Y:S01]  /*6260*/  IMAD.U32 R6, RZ, RZ, UR6 ;  /* 0x00000006ff067e24 */ /* 0x000fe2000f8e00ff */
[----:B------:R-:W-:Y:S01]  /*6270*/  MOV R11, UR5 ;  /* 0x00000005000b7c02 */ /* 0x000fe20008000f00 */
[----:B------:R-:W-:Y:S02]  /*6280*/  IMAD.U32 R10, RZ, RZ, UR4 ;  /* 0x00000004ff0a7e24 */ /* 0x000fe4000f8e00ff */
[----:B------:R-:W-:Y:S07]  /*6290*/  LEPC R20, `(.L_x_108) ;  /* 0x000000001014794e */ /* 0x000fee0000000000 */
[----:B---345:R-:W-:Y:S05]  /*62a0*/  CALL.ABS.NOINC R14 ;  /* 0x000000000e007343 */ /* 0x038fea0003c00000 */
.L_x_108:
[----:B------:R-:W1:Y:S01]  /*62b0*/  LDCU.64 UR8, c[0x4][0x80] ;  /* 0x01001000ff0877ac */ /* 0x000e620008000a00 */
[----:B------:R-:W2:Y:S01]  /*62c0*/  LDC.64 R2, c[0x4][R2] ;  /* 0x0100000002027b82 */ /* 0x000ea20000000a00 */
[----:B------:R-:W-:Y:S02]  /*62d0*/  HFMA2 R12, -RZ, RZ, 0, 5.9604644775390625e-08 ;  /* 0x00000001ff0c7431 */ /* 0x000fe400000001ff */
[----:B------:R-:W-:Y:S02]  /*62e0*/  IMAD.MOV.U32 R8, RZ, RZ, 0x70 ;  /* 0x00000070ff087424 */ /* 0x000fe400078e00ff */
[----:B------:R-:W-:Y:S01]  /*62f0*/  IMAD.MOV.U32 R13, RZ, RZ, RZ ;  /* 0x000000ffff0d7224 */ /* 0x000fe200078e00ff */
[----:B------:R-:W3:Y:S01]  /*6300*/  LDCU.64 UR6, c[0x4][0x88] ;  /* 0x01001100ff0677ac */ /* 0x000ee20008000a00 */
[----:B------:R-:W4:Y:S01]  /*6310*/  LDCU.64 UR4, c[0x4][0x8] ;  /* 0x01000100ff0477ac */ /* 0x000f220008000a00 */
[----:B-1----:R-:W-:Y:S02]  /*6320*/  MOV R4, UR8 ;  /* 0x0000000800047c02 */ /* 0x002fe40008000f00 */
[----:B------:R-:W-:Y:S02]  /*6330*/  MOV R5, UR9 ;  /* 0x0000000900057c02 */ /* 0x000fe40008000f00 */
[----:B---3--:R-:W-:Y:S01]  /*6340*/  MOV R7, UR7 ;  /* 0x0000000700077c02 */ /* 0x008fe20008000f00 */
[----:B------:R-:W-:Y:S01]  /*6350*/  IMAD.U32 R6, RZ, RZ, UR6 ;  /* 0x00000006ff067e24 */ /* 0x000fe2000f8e00ff */
[----:B----4-:R-:W-:Y:S01]  /*6360*/  MOV R11, UR5 ;  /* 0x00000005000b7c02 */ /* 0x010fe20008000f00 */
[----:B------:R-:W-:Y:S02]  /*6370*/  IMAD.U32 R10, RZ, RZ, UR4 ;  /* 0x00000004ff0a7e24 */ /* 0x000fe4000f8e00ff */
[----:B------:R-:W-:Y:S07]  /*6380*/  LEPC R20, `(.L_x_107) ;  /* 0x000000001014794e */ /* 0x000fee0000000000 */
[----:B--2---:R-:W-:Y:S05]  /*6390*/  CALL.ABS.NOINC R2 ;  /* 0x0000000002007343 */ /* 0x004fea0003c00000 */
.L_x_107:
[----:B------:R-:W-:Y:S05]  /*63a0*/  BSYNC.RECONVERGENT B6 ;  /* 0x0000000000067941 */ /* 0x000fea0003800200 */
.L_x_106:
[----:B------:R-:W-:Y:S01]  /*63b0*/  R2UR UR4, R49 ;  /* 0x00000000310472ca */ /* 0x000fe200000e0000 */
[----:B------:R-:W-:Y:S01]  /*63c0*/  UISETP.NE.U32.AND UP0, UPT, UR62, URZ, UPT ;  /* 0x000000ff3e00728c */ /* 0x000fe2000bf05070 */
[----:B------:R-:W-:Y:S02]  /*63d0*/  ISETP.NE.U32.AND P4, PT, R42, RZ, PT ;  /* 0x000000ff2a00720c */ /* 0x000fe40003f85070 */
[----:B------:R-:W-:Y:S01]  /*63e0*/  ISETP.NE.U32.AND P2, PT, RZ, UR56, PT ;  /* 0x00000038ff007c0c */ /* 0x000fe2000bf45070 */
[----:B------:R-:W-:Y:S01]  /*63f0*/  UISETP.NE.AND.EX UP1, UPT, UR63, URZ, UPT, UP0 ;  /* 0x000000ff3f00728c */ /* 0x000fe2000bf25300 */
[----:B------:R-:W-:Y:S01]  /*6400*/  ISETP.NE.AND.EX P4, PT, R43, RZ, PT, P4 ;  /* 0x000000ff2b00720c */ /* 0x000fe20003f85340 */
[----:B------:R-:W-:Y:S01]  /*6410*/  UPLOP3.LUT UP0, UPT, UPT, UPT, UPT, 0x40, 0x4 ;  /* 0x000000000004789c */ /* 0x000fe20003f0e870 */
[----:B------:R-:W-:Y:S05]  /*6420*/  ISETP.NE.AND.EX P2, PT, RZ, UR57, PT, P2 ;  /* 0x00000039ff007c0c */ /* 0x000fea000bf45320 */
[----:B------:R-:W-:Y:S06]  /*6430*/  UISETP.NE.AND UP2, UPT, UR4, URZ, UPT ;  /* 0x000000ff0400728c */ /* 0x000fec000bf45270 */
[----:B------:R-:W-:Y:S05]  /*6440*/  PLOP3.LUT P1, PT, PT, PT, UP2, 0x80, 0x8 ;  /* 0x000000000008781c */ /* 0x000fea0003f2f028 */
[----:B------:R-:W-:Y:S06]  /*6450*/  @UP2 UPLOP3.LUT UP0, UPT, UPT, UPT, UP1, 0x80, 0x8 ;  /* 0x000000000008289c */ /* 0x000fec0003f0f010 */
[----:B------:R-:W-:Y:S01]  /*6460*/  PLOP3.LUT P0, PT, PT, PT, UP0, 0x80, 0x8 ;  /* 0x000000000008781c */ /* 0x000fe20003f0f008 */
[----:B------:R-:W-:Y:S01]  /*6470*/  @!UPT UIADD3 URZ, UPT, UPT, URZ, URZ, URZ ;  /* 0x000000fffffff290 */ /* 0x000fe2000fffe0ff */
[----:B------:R-:W-:Y:S11]  /*6480*/  BRA.U !UP1, `(.L_x_109) ;  /* 0x00000001093c7547 */ /* 0x000ff6000b800000 */
[----:B------:R-:W-:Y:S01]  /*6490*/  UISETP.NE.U32.AND UP0, UPT, UR56, URZ, UPT ;  /* 0x000000ff3800728c */ /* 0x000fe2000bf05070 */
[----:B-1----:R-:W-:Y:S01]  /*64a0*/  HFMA2 R0, -RZ, RZ, 0, 5.9604644775390625e-08 ;  /* 0x00000001ff007431 */ /* 0x002fe200000001ff */
[----:B------:R-:W1:Y:S01]  /*64b0*/  LDCU.64 UR8, c[0x0][0x358] ;  /* 0x00006b00ff0877ac */ /* 0x000e620008000a00 */
[----:B------:R-:W-:Y:S01]  /*64c0*/  IMAD.MOV.U32 R45, RZ, RZ, 0x1 ;  /* 0x00000001ff2d7424 */ /* 0x000fe200078e00ff */
[----:B------:R-:W-:Y:S06]  /*64d0*/  UISETP.NE.AND.EX UP0, UPT, UR57, URZ, UPT, UP0 ;  /* 0x000000ff3900728c */ /* 0x000fec000bf05300 */
[----:B------:R-:W-:Y:S05]  /*64e0*/  PLOP3.LUT P3, PT, PT, PT, UP0, 0x80, 0x8 ;  /* 0x000000000008781c */ /* 0x000fea0003f6f008 */
[----:B------:R-:W2:Y:S01]  /*64f0*/  @UP0 LDCU.64 UR4, c[0x0][0x888] ;  /* 0x00011100ff0407ac */ /* 0x000ea20008000a00 */
[----:B------:R-:W-:Y:S07]  /*6500*/  @UP0 UIMAD UR6, UR36, UR62, URZ ;  /* 0x0000003e240602a4 */ /* 0x000fee000f8e02ff */
[----:B------:R-:W-:Y:S01]  /*6510*/  @!P3 PRMT R45, R0, 0x7610, R45 ;  /* 0x00007610002db816 */ /* 0x000fe2000000002d */
[----:B--2---:R-:W-:Y:S06]  /*6520*/  @UP0 UIMAD.WIDE UR4, UR6, 0x4, UR4 ;  /* 0x00000004060408a5 */ /* 0x004fec000f8e0204 */
[----:B------:R-:W-:Y:S01]  /*6530*/  IMAD.U32 R2, RZ, RZ, UR4 ;  /* 0x00000004ff027e24 */ /* 0x000fe2000f8e00ff */
[----:B------:R-:W-:Y:S04]  /*6540*/  MOV R3, UR5 ;  /* 0x0000000500037c02 */ /* 0x000fe80008000f00 */
[----:B------:R-:W2:Y:S01]  /*6550*/  @!UP0 LDCU UR4, c[0x0][0x880] ;  /* 0x00011000ff0487ac */ /* 0x000ea20008000800 */
[----:B-1---5:R3:W5:Y:S02]  /*6560*/  @P3 LDG.E R27, desc[UR8][R2.64] ;  /* 0x00000008021b3981 */ /* 0x022764000c1e1900 */
[----:B--23--:R-:W-:Y:S02]  /*6570*/  @!P3 IMAD.U32 R27, RZ, RZ, UR4 ;  /* 0x00000004ff1bbe24 */ /* 0x00cfe4000f8e00ff */
.L_x_109:
[----:B------:R-:W-:Y:S05]  /*6580*/  @!P4 BRA `(.L_x_110) ;  /* 0x000000000024c947 */ /* 0x000fea0003800000 */
[----:B------:R-:W-:Y:S01]  /*6590*/  ISETP.NE.U32.AND P3, PT, R40, RZ, PT ;  /* 0x000000ff2800720c */ /* 0x000fe20003f65070 */
[----:B------:R-:W2:Y:S03]  /*65a0*/  LDCU.64 UR4, c[0x0][0x358] ;  /* 0x00006b00ff0477ac */ /* 0x000ea60008000a00 */
[----:B------:R-:W-:Y:S11]  /*65b0*/  ISETP.NE.AND.EX P3, PT, R41, RZ, PT, P3 ;  /* 0x000000ff2900720c */ /* 0x000ff60003f65330 */
[----:B------:R-:W-:Y:S02]  /*65c0*/  @!UPT UIADD3 URZ, UPT, UPT, URZ, URZ, URZ ;  /* 0x000000fffffff290 */ /* 0x000fe4000fffe0ff */
[----:B------:R-:W3:Y:S01]  /*65d0*/  @P3 LDC.64 R2, c[0x0][0x8a8] ;  /* 0x00022a00ff023b82 */ /* 0x000ee20000000a00 */
[----:B-1----:R-:W-:Y:S04]  /*65e0*/  @P3 IMAD R0, R42, UR36, RZ ;  /* 0x000000242a003c24 */ /* 0x002fe8000f8e02ff */
[----:B---3--:R-:W-:Y:S05]  /*65f0*/  @P3 IMAD.WIDE R2, R0, 0x4, R2 ;  /* 0x0000000400023825 */ /* 0x008fea00078e0202 */
[----:B--2--5:R2:W5:Y:S02]  /*6600*/  @P3 LDG.E R24, desc[UR4][R2.64] ;  /* 0x0000000402183981 */ /* 0x024564000c1e1900 */
[----:B--2---:R-:W3:Y:S02]  /*6610*/  @!P3 LDC R24, c[0x0][0x8a0] ;  /* 0x00022800ff18bb82 */ /* 0x004ee40000000800 */
.L_x_110:
[----:B-----5:R-:W-:Y:S01]  /*6620*/  FSETP.NEU.AND P3, PT, R27, RZ, PT ;  /* 0x000000ff1b00720b */ /* 0x020fe20003f6d000 */
[----:B------:R-:W-:Y:S01]  /*6630*/  IMAD.SHL.U32 R62, R44, 0x2, RZ ;  /* 0x000000022c3e7824 */ /* 0x000fe200078e00ff */
[----:B------:R-:W-:Y:S01]  /*6640*/  SEL R4, RZ, 0xffffffff, P2 ;  /* 0xffffffffff047807 */ /* 0x000fe20001000000 */
[----:B------:R-:W-:Y:S01]  /*6650*/  BSSY B1, `(.L_x_111) ;  /* 0x0000036000017945 */ /* 0x000fe20003800000 */
[----:B------:R-:W-:Y:S01]  /*6660*/  @P1 LOP3.LUT P2, RZ, R45, 0xff, RZ, 0xc0, !PT ;  /* 0x000000ff2dff1812 */ /* 0x000fe2000784c0ff */
[----:B------:R-:W-:Y:S01]  /*6670*/  VIADD R60, R62, UR44 ;  /* 0x0000002c3e3c7c36 */ /* 0x000fe20008000000 */
[----:B-1----:R-:W-:Y:S01]  /*6680*/  @P1 SEL R0, RZ, 0xffffffff, P3 ;  /* 0xffffffffff001807 */ /* 0x002fe20001800000 */
[----:B------:R-:W-:Y:S01]  /*6690*/  IMAD.MOV.U32 R63, RZ, RZ, 0x1 ;  /* 0x00000001ff3f7424 */ /* 0x000fe200078e00ff */
[----:B------:R-:W-:Y:S01]  /*66a0*/  LOP3.LUT R55, R55, 0x1, RZ, 0x3c, !PT ;  /* 0x0000000137377812 */ /* 0x000fe200078e3cff */
[----:B------:R-:W-:Y:S01]  /*66b0*/  IMAD.MOV.U32 R61, RZ, RZ, RZ ;  /* 0x000000ffff3d7224 */ /* 0x000fe200078e00ff */
[----:B------:R-:W-:Y:S02]  /*66c0*/  @P0 SEL R0, R4, R0, !P2 ;  /* 0x0000000004000207 */ /* 0x000fe40005000000 */
[----:B------:R-:W-:Y:S02]  /*66d0*/  CS2R R38, SRZ ;  /* 0x0000000000267805 */ /* 0x000fe4000001ff00 */
[----:B------:R-:W-:Y:S02]  /*66e0*/  LEA R26, R22, UR44, 0x3 ;  /* 0x0000002c161a7c11 */ /* 0x000fe4000f8e18ff */
[----:B------:R-:W-:Y:S02]  /*66f0*/  CS2R R36, SRZ ;  /* 0x0000000000247805 */ /* 0x000fe4000001ff00 */
[----:B------:R-:W-:Y:S02]  /*6700*/  @P1 LOP3.LUT R0, R0, 0x1, RZ, 0xc0, !PT ;  /* 0x0000000100001812 */ /* 0x000fe400078ec0ff */
[----:B------:R-:W-:Y:S02]  /*6710*/  CS2R R30, SRZ ;  /* 0x00000000001e7805 */ /* 0x000fe4000001ff00 */
[----:B------:R-:W-:Y:S02]  /*6720*/  SHF.L.U32 R2, R54, 0x1f, RZ ;  /* 0x0000001f36027819 */ /* 0x000fe400000006ff */
[----:B------:R-:W-:Y:S02]  /*6730*/  CS2R R28, SRZ ;  /* 0x00000000001c7805 */ /* 0x000fe4000001ff00 */
[----:B------:R-:W-:Y:S01]  /*6740*/  ISETP.NE.U32.OR P5, PT, R0, 0x1, !P1 ;  /* 0x000000010000780c */ /* 0x000fe20004fa5470 */
[----:B------:R-:W-:Y:S01]  /*6750*/  IMAD.IADD R59, R56, 0x1, R60 ;  /* 0x00000001383b7824 */ /* 0x000fe200078e023c */
[----:B------:R-:W-:Y:S02]  /*6760*/  PLOP3.LUT P2, PT, PT, PT, UP1, 0x80, 0x8 ;  /* 0x000000000008781c */ /* 0x000fe40003f4f018 */
[----:B------:R-:W-:Y:S02]  /*6770*/  LEA.HI R25, R22, R22, RZ, 0x1 ;  /* 0x0000001616197211 */ /* 0x000fe400078f08ff */
[----:B------:R-:W-:Y:S02]  /*6780*/  LOP3.LUT P4, R51, R45, 0xff, RZ, 0xc0, !PT ;  /* 0x000000ff2d337812 */ /* 0x000fe4000788c0ff */
[----:B------:R-:W-:Y:S02]  /*6790*/  SEL R3, RZ, 0xffffffff, P3 ;  /* 0xffffffffff037807 */ /* 0x000fe40001800000 */
[----:B------:R-:W-:Y:S03]  /*67a0*/  P2R R58, PR, RZ, 0x20 ;  /* 0x00000020ff3a7803 */ /* 0x000fe60000000000 */
[----:B------:R-:W-:Y:S02]  /*67b0*/  @P5 SHF.L.U32 R0, R55, 0x1f, RZ ;  /* 0x0000001f37005819 */ /* 0x000fe400000006ff */
[----:B------:R-:W-:Y:S02]  /*67c0*/  @P2 SEL R3, R4, R3, !P4 ;  /* 0x0000000304032207 */ /* 0x000fe40006000000 */
[----:B------:R1:W2:Y:S02]  /*67d0*/  @P5 SYNCS.PHASECHK.TRANS64.TRYWAIT P1, [UR44+0x110], R0 ;  /* 0x00011000ff0055a7 */ /* 0x0002a4000802112c */
[----:B------:R-:W-:Y:S04]  /*67e0*/  LOP3.LUT R3, R3, 0x1, RZ, 0xc0, !PT ;  /* 0x0000000103037812 */ /* 0x000fe800078ec0ff */
[----:B------:R-:W-:Y:S04]  /*67f0*/  ISETP.NE.U32.AND P2, PT, R3, 0x1, PT ;  /* 0x000000010300780c */ /* 0x000fe80003f45070 */
[----:B------:R-:W-:Y:S01]  /*6800*/  P2R R64, PR, RZ, 0x4 ;  /* 0x00000004ff407803 */ /* 0x000fe20000000000 */
[----:B------:R4:W3:Y:S01]  /*6810*/  SYNCS.PHASECHK.TRANS64.TRYWAIT P0, [R26+URZ+0x180], R2 ;  /* 0x000180021a0075a7 */ /* 0x0008e200080011ff */
[C---:B-1----:R-:W-:Y:S01]  /*6820*/  IMAD.SHL.U32 R0, R25.reuse, 0x40, RZ ;  /* 0x0000004019007824 */ /* 0x042fe200078e00ff */
[----:B------:R-:W-:Y:S04]  /*6830*/  LOP3.LUT R25, R25, 0xffe, RZ, 0xc0, !PT ;  /* 0x00000ffe19197812 */ /* 0x000fe800078ec0ff */
[----:B------:R-:W-:Y:S01]  /*6840*/  LOP3.LUT R0, R0, 0xffffff80, RZ, 0xc0, !PT ;  /* 0xffffff8000007812 */ /* 0x000fe200078ec0ff */
[----:B------:R-:W-:Y:S04]  /*6850*/  IMAD.IADD R25, R22, 0x1, -R25 ;  /* 0x0000000116197824 */ /* 0x000fe800078e0a19 */
[----:B------:R-:W-:Y:S04]  /*6860*/  IMAD.IADD R0, R23, 0x1, R0 ;  /* 0x0000000117007824 */ /* 0x000fe800078e0200 */
[----:B------:R-:W-:Y:S01]  /*6870*/  IMAD R25, R25, 0x100000, R0 ;  /* 0x0010000019197824 */ /* 0x000fe200078e0200 */
[----:B--2---:R-:W-:Y:S01]  /*6880*/  @P5 SEL R63, RZ, 0x1, !P1 ;  /* 0x00000001ff3f5807 */ /* 0x004fe20004800000 */
[----:B----4-:R-:W-:Y:S06]  /*6890*/  @!P5 BRA `(.L_x_112) ;  /* 0x000000000044d947 */ /* 0x010fec0003800000 */
[----:B------:R-:W-:Y:S01]  /*68a0*/  IMAD.MOV.U32 R38, RZ, RZ, RZ ;  /* 0x000000ffff267224 */ /* 0x000fe200078e00ff */
[----:B------:R-:W-:Y:S01]  /*68b0*/  ISETP.NE.AND P1, PT, R63, RZ, PT ;  /* 0x000000ff3f00720c */ /* 0x000fe20003f25270 */
[----:B------:R-:W-:Y:S01]  /*68c0*/  BSSY B0, `(.L_x_113) ;  /* 0x0000008000007945 */ /* 0x000fe20003800000 */
[----:B------:R-:W-:Y:S02]  /*68d0*/  CS2R R30, SRZ ;  /* 0x00000000001e7805 */ /* 0x000fe4000001ff00 */
[----:B------:R-:W-:Y:S02]  /*68e0*/  CS2R R28, SRZ ;  /* 0x00000000001c7805 */ /* 0x000fe4000001ff00 */
[----:B------:R-:W-:Y:S07]  /*68f0*/  CS2R R36, SRZ ;  /* 0x0000000000247805 */ /* 0x000fee000001ff00 */
[----:B------:R-:W-:Y:S05]  /*6900*/  @P1 BRA `(.L_x_114) ;  /* 0x00000000000c1947 */ /* 0x000fea0003800000 */
[----:B------:R-:W-:Y:S04]  /*6910*/  SHF.L.U32 R3, R55, 0x1f, RZ ;  /* 0x0000001f37037819 */ /* 0x000fe800000006ff */
[----:B------:R-:W1:Y:S02]  /*6920*/  SYNCS.PHASECHK.TRANS64.TRYWAIT P1, [UR44+0x110], R3 ;  /* 0x00011003ff0075a7 */ /* 0x000e64000802112c */
[----:B-1----:R-:W-:Y:S05]  /*6930*/  @!P1 BRA `(.L_x_115) ;  /* 0x0000003000ec9947 */ /* 0x002fea0003800000 */
.L_x_114:
[----:B------:R-:W-:Y:S05]  /*6940*/  BSYNC B0 ;  /* 0x0000000000007941 */ /* 0x000fea0003800000 */
.L_x_113:
[----:B------:R-:W-:Y:S01]  /*6950*/  ISETP.NE.AND P1, PT, R64, RZ, PT ;  /* 0x000000ff4000720c */ /* 0x000fe20003f25270 */
[----:B------:R-:W-:Y:S11]  /*6960*/  HFMA2 R61, -RZ, RZ, 0, 5.9604644775390625e-08 ;  /* 0x00000001ff3d7431 */ /* 0x000ff600000001ff */
[----:B------:R-:W-:Y:S01]  /*6970*/  @!UPT UIADD3 URZ, UPT, UPT, URZ, URZ, URZ ;  /* 0x000000fffffff290 */ /* 0x000fe2000fffe0ff */
[----:B------:R-:W-:Y:S05]  /*6980*/  @P1 WARPSYNC.ALL ;  /* 0x0000000000001948 */ /* 0x000fea0003800000 */
[----:B------:R2:W4:Y:S04]  /*6990*/  @P1 LDSM.16.M88.4 R28, [R62+UR44+0x400] ;  /* 0x0004002c3e1c183b */ /* 0x0005280008000200 */
[----:B------:R2:W1:Y:S02]  /*69a0*/  @P1 LDSM.16.M88.4 R36, [R59+0x400] ;  /* 0x000400003b24183b */ /* 0x0004640000000200 */
.L_x_112:
[----:B------:R-:W-:Y:S05]  /*69b0*/  BSYNC B1 ;  /* 0x0000000000017941 */ /* 0x000fea0003800000 */
.L_x_111:
[----:B-1----:R-:W-:Y:S04]  /*69c0*/  SHF.R.U32.HI R0, RZ, 0x15, R25 ;  /* 0x00000015ff007819 */ /* 0x002fe80000011619 */
[----:B------:R-:W-:Y:S01]  /*69d0*/  LOP3.LUT P1, RZ, R0, 0x3, R46, 0x48, !PT ;  /* 0x0000000300ff7812 */ /* 0x000fe2000782482e */
[----:B------:R-:W-:Y:S01]  /*69e0*/  @!UPT UIADD3 URZ, UPT, UPT, URZ, URZ, URZ ;  /* 0x000000fffffff290 */ /* 0x000fe2000fffe0ff */
[----:B---3--:R-:W-:Y:S11]  /*69f0*/  @P0 BRA `(.L_x_116) ;  /* 0x0000000000080947 */ /* 0x008ff60003800000 */
[----:B------:R-:W1:Y:S02]  /*6a00*/  SYNCS.PHASECHK.TRANS64.TRYWAIT P0, [R26+URZ+0x180], R2 ;  /* 0x000180021a0075a7 */ /* 0x000e6400080011ff */
[----:B-1----:R-:W-:Y:S05]  /*6a10*/  @!P0 BRA `(.L_x_117) ;  /* 0x0000003000cc8947 */ /* 0x002fea0003800000 */
.L_x_116:
[----:B------:R-:W-:Y:S05]  /*6a20*/  @!P1 BRA `(.L_x_118) ;  /* 0x0000000000409947 */ /* 0x000fea0003800000 */
[----:B------:R-:W3:Y:S01]  /*6a30*/  LDCU.64 UR8, c[0x4][0x70] ;  /* 0x01000e00ff0877ac */ /* 0x000ee20008000a00 */
[----:B------:R-:W-:Y:S01]  /*6a40*/  MOV R3, 0x0 ;  /* 0x0000000000037802 */ /* 0x000fe20000000f00 */
[----:B------:R-:W-:Y:S02]  /*6a50*/  HFMA2 R12, -RZ, RZ, 0, 5.9604644775390625e-08 ;  /* 0x00000001ff0c7431 */ /* 0x000fe400000001ff */
[----:B------:R-:W-:Y:S02]  /*6a60*/  IMAD.MOV.U32 R8, RZ, RZ, 0x192 ;  /* 0x00000192ff087424 */ /* 0x000fe400078e00ff */
[----:B------:R-:W-:Y:S01]  /*6a70*/  IMAD.MOV.U32 R13, RZ, RZ, RZ ;  /* 0x000000ffff0d7224 */ /* 0x000fe200078e00ff */
[----:B------:R-:W5:Y:S01]  /*6a80*/  LDCU.64 UR6, c[0x4][0x78] ;  /* 0x01000f00ff0677ac */ /* 0x000f620008000a00 */
[----:B-1----:R-:W1:Y:S01]  /*6a90*/  LDC.64 R2, c[0x4][R3] ;  /* 0x0100000003027b82 */ /* 0x002e620000000a00 */
[----:B------:R-:W2:Y:S01]  /*6aa0*/  LDCU.64 UR4, c[0x4][0x10] ;  /* 0x01000200ff0477ac */ /* 0x000ea20008000a00 */
[----:B---3--:R-:W-:Y:S01]  /*6ab0*/  MOV R5, UR9 ;  /* 0x0000000900057c02 */ /* 0x008fe20008000f00 */
[----:B------:R-:W-:Y:S01]  /*6ac0*/  IMAD.U32 R4, RZ, RZ, UR8 ;  /* 0x00000008ff047e24 */ /* 0x000fe2000f8e00ff */
[----:B-----5:R-:W-:Y:S01]  /*6ad0*/  MOV R7, UR7 ;  /* 0x0000000700077c02 */ /* 0x020fe20008000f00 */
[----:B------:R-:W-:Y:S01]  /*6ae0*/  IMAD.U32 R6, RZ, RZ, UR6 ;  /* 0x00000006ff067e24 */ /* 0x000fe2000f8e00ff */
[----:B--2---:R-:W-:Y:S01]  /*6af0*/  MOV R11, UR5 ;  /* 0x00000005000b7c02 */ /* 0x004fe20008000f00 */
[----:B------:R-:W-:Y:S02]  /*6b00*/  IMAD.U32 R10, RZ, RZ, UR4 ;  /* 0x00000004ff0a7e24 */ /* 0x000fe4000f8e00ff */
[----:B------:R-:W-:Y:S07]  /*6b10*/  LEPC R20, `(.L_x_118) ;  /* 0x000000001014794e */ /* 0x000fee0000000000 */
[----:B-1--4-:R-:W-:Y:S05]  /*6b20*/  CALL.ABS.NOINC R2 ;  /* 0x0000000002007343 */ /* 0x012fea0003c00000 */
.L_x_118:
[----:B------:R-:W-:Y:S05]  /*6b30*/  WARPSYNC.ALL ;  /* 0x0000000000007948 */ /* 0x000fea0003800000 */
[----:B------:R-:W-:Y:S01]  /*6b40*/  R2UR UR4, R25 ;  /* 0x00000000190472ca */ /* 0x000fe200000e0000 */
[--C-:B----4-:R-:W-:Y:S01]  /*6b50*/  HADD2.F32 R3, -RZ, R28.reuse.H0_H0 ;  /* 0x2000001cff037230 */ /* 0x110fe20000004100 */
[----:B------:R-:W-:Y:S01]  /*6b60*/  ISETP.NE.AND P0, PT, R57, RZ, PT ;  /* 0x000000ff3900720c */ /* 0x000fe20003f05270 */
[--C-:B------:R-:W-:Y:S01]  /*6b70*/  HADD2.F32 R20, -RZ, R29.reuse.H0_H0 ;  /* 0x2000001dff147230 */ /* 0x100fe20000004100 */
[----:B------:R-:W-:Y:S01]  /*6b80*/  BSSY.RECONVERGENT B0, `(.L_x_119) ;  /* 0x000004c000007945 */ /* 0x000fe20003800200 */
[----:B------:R-:W-:Y:S08]  /*6b90*/  HADD2.F32 R21, -RZ, R29.H1_H1 ;  /* 0x3000001dff157230 */ /* 0x000ff00000004100 */
[----:B------:R-:W3:Y:S02]  /*6ba0*/  LDTM.16dp256bit.x4 R4, tmem[UR4] ;  /* 0x00000004000479ee */ /* 0x000ee40008120000 */
[C---:B---3--:R-:W-:Y:S01]  /*6bb0*/  FMUL R0, R24.reuse, R4 ;  /* 0x0000000418007220 */ /* 0x048fe20000400000 */
[----:B------:R-:W-:Y:S02]  /*6bc0*/  HADD2.F32 R4, -RZ, R28.H1_H1 ;  /* 0x3000001cff047230 */ /* 0x000fe40000004100 */
[C---:B-1----:R-:W-:Y:S01]  /*6bd0*/  FMUL R2, R24.reuse, R5 ;  /* 0x0000000518027220 */ /* 0x042fe20000400000 */
[C---:B------:R-:W-:Y:S01]  /*6be0*/  FMUL R7, R24.reuse, R7 ;  /* 0x0000000718077220 */ /* 0x040fe20000400000 */
[C---:B------:R-:W-:Y:S01]  /*6bf0*/  FFMA R0, R27.reuse, R3, R0 ;  /* 0x000000031b007223 */ /* 0x040fe20000000000 */
[C---:B------:R-:W-:Y:S01]  /*6c00*/  FMUL R3, R24.reuse, R6 ;  /* 0x0000000618037220 */ /* 0x040fe20000400000 */
[C---:B------:R-:W-:Y:S01]  /*6c10*/  FFMA R2, R27.reuse, R4, R2 ;  /* 0x000000041b027223 */ /* 0x040fe20000000002 */
[C---:B------:R-:W-:Y:S01]  /*6c20*/  FMUL R4, R24.reuse, R8 ;  /* 0x0000000818047220 */ /* 0x040fe20000400000 */
[C---:B------:R-:W-:Y:S01]  /*6c30*/  FMUL R8, R24.reuse, R12 ;  /* 0x0000000c18087220 */ /* 0x040fe20000400000 */
[C---:B------:R-:W-:Y:S01]  /*6c40*/  FFMA R3, R27.reuse, R20, R3 ;  /* 0x000000141b037223 */ /* 0x040fe20000000003 */
[----:B------:R-:W-:Y:S01]  /*6c50*/  FMUL R12, R24, R16 ;  /* 0x00000010180c7220 */ /* 0x000fe20000400000 */
[--C-:B------:R-:W-:Y:S01]  /*6c60*/  HADD2.F32 R16, -RZ, R30.reuse.H0_H0 ;  /* 0x2000001eff107230 */ /* 0x100fe20000004100 */
[----:B------:R-:W-:Y:S01]  /*6c70*/  F2FP.F16.F32.PACK_AB R32, R2, R0 ;  /* 0x000000000220723e */ /* 0x000fe200000000ff */
[----:B------:R-:W-:Y:S02]  /*6c80*/  HADD2.F32 R0, -RZ, R30.H1_H1 ;  /* 0x3000001eff007230 */ /* 0x000fe40000004100 */
[C---:B------:R-:W-:Y:S01]  /*6c90*/  FFMA R7, R27.reuse, R21, R7 ;  /* 0x000000151b077223 */ /* 0x040fe20000000007 */
[C---:B------:R-:W-:Y:S01]  /*6ca0*/  FMUL R5, R24.reuse, R9 ;  /* 0x0000000918057220 */ /* 0x040fe20000400000 */
[--C-:B------:R-:W-:Y:S02]  /*6cb0*/  HADD2.F32 R2, -RZ, R31.reuse.H0_H0 ;  /* 0x2000001fff027230 */ /* 0x100fe40000004100 */
[C---:B------:R-:W-:Y:S01]  /*6cc0*/  FFMA R4, R27.reuse, R16, R4 ;  /* 0x000000101b047223 */ /* 0x040fe20000000004 */
[C---:B------:R-:W-:Y:S01]  /*6cd0*/  FMUL R6, R24.reuse, R10 ;  /* 0x0000000a18067220 */ /* 0x040fe20000400000 */
[C---:B------:R-:W-:Y:S01]  /*6ce0*/  FFMA R5, R27.reuse, R0, R5 ;  /* 0x000000001b057223 */ /* 0x040fe20000000005 */
[----:B------:R-:W-:Y:S02]  /*6cf0*/  HADD2.F32 R16, -RZ, R31.H1_H1 ;  /* 0x3000001fff107230 */ /* 0x000fe40000004100 */
[C---:B------:R-:W-:Y:S01]  /*6d00*/  FMUL R11, R24.reuse, R11 ;  /* 0x0000000b180b7220 */ /* 0x040fe20000400000 */
[----:B------:R-:W-:Y:S01]  /*6d10*/  FFMA R6, R27, R2, R6 ;  /* 0x000000021b067223 */ /* 0x000fe20000000006 */
[--C-:B------:R-:W-:Y:S01]  /*6d20*/  HADD2.F32 R0, -RZ, R36.reuse.H0_H0 ;  /* 0x20000024ff007230 */ /* 0x100fe20000004100 */
[----:B------:R-:W-:Y:S01]  /*6d30*/  F2FP.F16.F32.PACK_AB R33, R7, R3 ;  /* 0x000000030721723e */ /* 0x000fe200000000ff */
[----:B------:R-:W-:Y:S02]  /*6d40*/  HADD2.F32 R2, -RZ, R36.H1_H1 ;  /* 0x30000024ff027230 */ /* 0x000fe40000004100 */
[C---:B------:R-:W-:Y:S01]  /*6d50*/  FMUL R9, R24.reuse, R13 ;  /* 0x0000000d18097220 */ /* 0x040fe20000400000 */
[--C-:B------:R-:W-:Y:S02]  /*6d60*/  HADD2.F32 R3, -RZ, R37.reuse.H0_H0 ;  /* 0x20000025ff037230 */ /* 0x100fe40000004100 */
[C---:B------:R-:W-:Y:S01]  /*6d70*/  FMUL R10, R24.reuse, R14 ;  /* 0x0000000e180a7220 */ /* 0x040fe20000400000 */
[C---:B------:R-:W-:Y:S01]  /*6d80*/  FFMA R11, R27.reuse, R16, R11 ;  /* 0x000000101b0b7223 */ /* 0x040fe2000000000b */
[C---:B------:R-:W-:Y:S01]  /*6d90*/  FFMA R8, R27.reuse, R0, R8 ;  /* 0x000000001b087223 */ /* 0x040fe20000000008 */
[C---:B------:R-:W-:Y:S01]  /*6da0*/  FFMA R9, R27.reuse, R2, R9 ;  /* 0x000000021b097223 */ /* 0x040fe20000000009 */
[----:B------:R-:W-:Y:S02]  /*6db0*/  HADD2.F32 R0, -RZ, R37.H1_H1 ;  /* 0x30000025ff007230 */ /* 0x000fe40000004100 */
[----:B------:R-:W-:Y:S01]  /*6dc0*/  FFMA R10, R27, R3, R10 ;  /* 0x000000031b0a7223 */ /* 0x000fe2000000000a */
[C---:B------:R-:W-:Y:S01]  /*6dd0*/  FMUL R15, R24.reuse, R15 ;  /* 0x0000000f180f7220 */ /* 0x040fe20000400000 */
[--C-:B------:R-:W-:Y:S01]  /*6de0*/  HADD2.F32 R2, -RZ, R38.reuse.H0_H0 ;  /* 0x20000026ff027230 */ /* 0x100fe20000004100 */
[----:B------:R-:W-:Y:S01]  /*6df0*/  F2FP.F16.F32.PACK_AB R34, R5, R4 ;  /* 0x000000040522723e */ /* 0x000fe200000000ff */
[----:B------:R-:W-:Y:S02]  /*6e00*/  HADD2.F32 R3, -RZ, R38.H1_H1 ;  /* 0x30000026ff037230 */ /* 0x000fe40000004100 */
[C---:B------:R-:W-:Y:S01]  /*6e10*/  FMUL R13, R24.reuse, R17 ;  /* 0x00000011180d7220 */ /* 0x040fe20000400000 */
[--C-:B------:R-:W-:Y:S02]  /*6e20*/  HADD2.F32 R4, -RZ, R39.reuse.H0_H0 ;  /* 0x20000027ff047230 */ /* 0x100fe40000004100 */
[C---:B------:R-:W-:Y:S01]  /*6e30*/  FMUL R14, R24.reuse, R18 ;  /* 0x00000012180e7220 */ /* 0x040fe20000400000 */
[----:B------:R-:W-:Y:S02]  /*6e40*/  HADD2.F32 R5, -RZ, R39.H1_H1 ;  /* 0x30000027ff057230 */ /* 0x000fe40000004100 */
[C---:B------:R-:W-:Y:S01]  /*6e50*/  FFMA R15, R27.reuse, R0, R15 ;  /* 0x000000001b0f7223 */ /* 0x040fe2000000000f */
[----:B------:R-:W-:Y:S01]  /*6e60*/  FMUL R19, R24, R19 ;  /* 0x0000001318137220 */ /* 0x000fe20000400000 */
[C---:B------:R-:W-:Y:S01]  /*6e70*/  FFMA R12, R27.reuse, R2, R12 ;  /* 0x000000021b0c7223 */ /* 0x040fe2000000000c */
[C---:B------:R-:W-:Y:S01]  /*6e80*/  FFMA R13, R27.reuse, R3, R13 ;  /* 0x000000031b0d7223 */ /* 0x040fe2000000000d */
[C---:B------:R-:W-:Y:S01]  /*6e90*/  FFMA R14, R27.reuse, R4, R14 ;  /* 0x000000041b0e7223 */ /* 0x040fe2000000000e */
[----:B------:R-:W-:Y:S01]  /*6ea0*/  FFMA R19, R27, R5, R19 ;  /* 0x000000051b137223 */ /* 0x000fe20000000013 */
[----:B------:R-:W-:Y:S02]  /*6eb0*/  F2FP.F16.F32.PACK_AB R35, R11, R6 ;  /* 0x000000060b23723e */ /* 0x000fe400000000ff */
[----:B------:R-:W-:Y:S02]  /*6ec0*/  F2FP.F16.F32.PACK_AB R8, R9, R8 ;  /* 0x000000080908723e */ /* 0x000fe400000000ff */
[----:B------:R-:W-:Y:S01]  /*6ed0*/  F2FP.F16.F32.PACK_AB R9, R15, R10 ;  /* 0x0000000a0f09723e */ /* 0x000fe200000000ff */
[----:B------:R1:W-:Y:S01]  /*6ee0*/  STSM.16.M88.4 [R60+0x400], R32 ;  /* 0x000400203c007844 */ /* 0x0003e20000000200 */
[----:B------:R-:W-:Y:S02]  /*6ef0*/  F2FP.F16.F32.PACK_AB R10, R13, R12 ;  /* 0x0000000c0d0a723e */ /* 0x000fe400000000ff */
[----:B------:R-:W-:Y:S05]  /*6f00*/  F2FP.F16.F32.PACK_AB R11, R19, R14 ;  /* 0x0000000e130b723e */ /* 0x000fea00000000ff */
[----:B------:R1:W-:Y:S01]  /*6f10*/  STSM.16.M88.4 [R59+0x400], R8 ;  /* 0x000400083b007844 */ /* 0x0003e20000000200 */
[----:B------:R-:W-:Y:S01]  /*6f20*/  @!PT LDS RZ, [RZ] ;  /* 0x00000000fffff984 */ /* 0x000fe20000000800 */
[----:B------:R-:W-:Y:S01]  /*6f30*/  @!PT LDS RZ, [RZ] ;  /* 0x00000000fffff984 */ /* 0x000fe20000000800 */
[----:B------:R-:W-:Y:S01]  /*6f40*/  @!PT LDS RZ, [RZ] ;  /* 0x00000000fffff984 */ /* 0x000fe20000000800 */
[----:B------:R-:W-:Y:S01]  /*6f50*/  @!PT LDS RZ, [RZ] ;  /* 0x00000000fffff984 */ /* 0x000fe20000000800 */
[----:B------:R3:W-:Y:S07]  /*6f60*/  MEMBAR.ALL.CTA ;  /* 0x0000000000007992 */ /* 0x0007ee0000008000 */
[----:B---3--:R-:W3:Y:S02]  /*6f70*/  FENCE.VIEW.ASYNC.S ;  /* 0x00000000000073c6 */ /* 0x008ee40000000000 */
[----:B---3--:R-:W-:Y:S06]  /*6f80*/  BAR.SYNC.DEFER_BLOCKING 0x1, 0x80 ;  /* 0x0042000000007b1d */ /* 0x008fec0000010000 */
[----:B------:R-:W-:Y:S05]  /*6f90*/  @P0 BRA `(.L_x_120) ;  /* 0x0000000000280947 */ /* 0x000fea0003800000 */
[----:B------:R-:W3:Y:S01]  /*6fa0*/  LDCU.64 UR6, c[0x0][0x348] ;  /* 0x00006900ff0677ac */ /* 0x000ee20008000a00 */
[----:B------:R-:W-:Y:S01]  /*6fb0*/  UIADD3 UR4, UPT, UPT, UR44, 0x400, URZ ;  /* 0x000004002c047890 */ /* 0x000fe2000fffe0ff */
[----:B------:R-:W-:Y:S05]  /*6fc0*/  UMOV UR51, UR36 ;  /* 0x0000002400337c82 */ /* 0x000fea0008000000 */
[----:B------:R-:W-:Y:S04]  /*6fd0*/  MOV R50, UR4 ;  /* 0x0000000400327c02 */ /* 0x000fe80008000f00 */
[----:B------:R-:W-:Y:S01]  /*6fe0*/  R2UR UR48, R50 ;  /* 0x00000000323072ca */ /* 0x000fe200000e0000 */
[----:B---3--:R-:W-:Y:S04]  /*6ff0*/  UIADD3 UR4, UP0, UPT, UR6, 0x680, URZ ;  /* 0x0000068006047890 */ /* 0x008fe8000ff1e0ff */
[----:B------:R-:W-:Y:S09]  /*7000*/  UIADD3.X UR5, UPT, UPT, URZ, UR7, URZ, UP0, !UPT ;  /* 0x00000007ff057290 */ /* 0x000ff200087fe4ff */
[----:B------:R3:W-:Y:S01]  /*7010*/  UTMASTG.3D [UR48], [UR4] ;  /* 0x00000030040073b5 */ /* 0x0007e20008010000 */
[----:B------:R0:W-:Y:S01]  /*7020*/  UTMACMDFLUSH ;  /* 0x00000000000079b7 */ /* 0x0001e20000000000 */
[----:B---3--:R-:W-:Y:S04]  /*7030*/  DEPBAR.LE SB0, 0x1 ;  /* 0x000080400000791a */ /* 0x008fe80000000000 */
.L_x_120:
[----:B------:R-:W-:Y:S05]  /*7040*/  BSYNC.RECONVERGENT B0 ;  /* 0x0000000000007941 */ /* 0x000fea0003800200 */
.L_x_119:
[----:B------:R-:W-:Y:S01]  /*7050*/  BAR.SYNC.DEFER_BLOCKING 0x1, 0x80 ;  /* 0x0042000000007b1d */ /* 0x000fe20000010000 */
[----:B------:R-:W-:Y:S01]  /*7060*/  ISETP.NE.AND P1, PT, R58, RZ, PT ;  /* 0x000000ff3a00720c */ /* 0x000fe20003f25270 */
[----:B------:R-:W-:Y:S01]  /*7070*/  UISETP.NE.AND UP0, UPT, UR47, URZ, UPT ;  /* 0x000000ff2f00728c */ /* 0x000fe2000bf05270 */
[----:B------:R-:W-:Y:S11]  /*7080*/  LEA R4, R61, UR44, 0x3 ;  /* 0x0000002c3d047c11 */ /* 0x000ff6000f8e18ff */
[----:B------:R-:W-:Y:S01]  /*7090*/  @P1 SHF.L.U32 R3, R55, 0x1f, RZ ;  /* 0x0000001f37031819 */ /* 0x000fe200000006ff */
[----:B------:R-:W-:Y:S06]  /*70a0*/  BRA.U !UP0, `(.L_x_121) ;  /* 0x0000000108247547 */ /* 0x000fec000b800000 */
[----:B------:R-:W3:Y:S01]  /*70b0*/  S2R R0, SR_CgaCtaId ;  /* 0x0000000000007919 */ /* 0x000ee20000008800 */
[----:B------:R-:W-:Y:S01]  /*70c0*/  IMAD.U32 R2, RZ, RZ, UR46 ;  /* 0x0000002eff027e24 */ /* 0x000fe2000f8e00ff */
[----:B------:R-:W-:Y:S04]  /*70d0*/  UIADD3 UR4, UPT, UPT, UR46, 0x1, URZ ;  /* 0x000000012e047890 */ /* 0x000fe8000fffe0ff */
[----:B------:R-:W-:Y:S01]  /*70e0*/  @P1 LEA R2, R2, UR44, 0x3 ;  /* 0x0000002c02021c11 */ /* 0x000fe2000f8e18ff */
[----:B------:R-:W-:Y:S04]  /*70f0*/  UISETP.NE.AND UP0, UPT, UR4, 0x4, UPT ;  /* 0x000000040400788c */ /* 0x000fe8000bf05270 */
[----:B------:R-:W-:Y:S01]  /*7100*/  @P1 VIADD R2, R2, 0x130 ;  /* 0x0000013002021836 */ /* 0x000fe20000000000 */
[----:B------:R-:W-:Y:S04]  /*7110*/  USEL UR46, UR4, URZ, UP0 ;  /* 0x000000ff042e7287 */ /* 0x000fe80008000000 */
[----:B---3--:R-:W-:Y:S04]  /*7120*/  @P1 PRMT R0, R0, 0x654, R2 ;  /* 0x0000065400001816 */ /* 0x008fe80000000002 */
[----:B------:R3:W-:Y:S04]  /*7130*/  @P1 SYNCS.ARRIVE.TRANS64.RED.A1T0 RZ, [R0+URZ], RZ ;  /* 0x000000ff00ff19a7 */ /* 0x0007e800081004ff */
.L_x_121:
[----:B------:R-:W4:Y:S01]  /*7140*/  @P1 SYNCS.PHASECHK.TRANS64.TRYWAIT P0, [R4+URZ+0x110], R3 ;  /* 0x00011003040015a7 */ /* 0x000f2200080011ff */
[----:B------:R-:W-:Y:S01]  /*7150*/  BSSY B1, `(.L_x_122) ;  /* 0x0000013000017945 */ /* 0x000fe20003800000 */
[----:B----4-:R-:W-:Y:S03]  /*7160*/  @P1 SEL R63, RZ, 0x1, !P0 ;  /* 0x00000001ff3f1807 */ /* 0x010fe60004000000 */
[----:B------:R-:W-:Y:S05]  /*7170*/  @!P1 BRA `(.L_x_123) ;  /* 0x0000000000409947 */ /* 0x000fea0003800000 */
[----:B------:R-:W-:Y:S01]  /*7180*/  ISETP.NE.AND P1, PT, R64, RZ, PT ;  /* 0x000000ff4000720c */ /* 0x000fe20003f25270 */
[----:B------:R-:W-:Y:S01]  /*7190*/  BSSY B0, `(.L_x_124) ;  /* 0x0000009000007945 */ /* 0x000fe20003800000 */
[----:B------:R-:W-:Y:S11]  /*71a0*/  ISETP.NE.AND P0, PT, R63, RZ, PT ;  /* 0x000000ff3f00720c */ /* 0x000ff60003f05270 */
[----:B------:R-:W-:Y:S05]  /*71b0*/  @P1 IMAD R3, R61, 0x1000, R62 ;  /* 0x000010003d031824 */ /* 0x000fea00078e023e */
[----:B------:R-:W-:Y:S05]  /*71c0*/  @P1 IADD3 R2, PT, PT, R3, UR44, RZ ;  /* 0x0000002c03021c10 */ /* 0x000fea000fffe0ff */
[----:B------:R-:W-:Y:S01]  /*71d0*/  @P1 IMAD.IADD R2, R56, 0x1, R2 ;  /* 0x0000000138021824 */ /* 0x000fe200078e0202 */
[----:B------:R-:W-:Y:S06]  /*71e0*/  @P0 BRA `(.L_x_125) ;  /* 0x00000000000c0947 */ /* 0x000fec0003800000 */
[----:B---3--:R-:W-:Y:S04]  /*71f0*/  SHF.L.U32 R0, R55, 0x1f, RZ ;  /* 0x0000001f37007819 */ /* 0x008fe800000006ff */
[----:B------:R-:W3:Y:S02]  /*7200*/  SYNCS.PHASECHK.TRANS64.TRYWAIT P0, [R4+URZ+0x110], R0 ;  /* 0x00011000040075a7 */ /* 0x000ee400080011ff */
[----:B---3--:R-:W-:Y:S05]  /*7210*/  @!P0 BRA `(.L_x_126) ;  /* 0x0000002800e08947 */ /* 0x008fea0003800000 */
.L_x_125:
[----:B------:R-:W-:Y:S05]  /*7220*/  BSYNC B0 ;  /* 0x0000000000007941 */ /* 0x000fea0003800000 */
.L_x_124:
[----:B------:R-:W-:Y:S02]  /*7230*/  ISETP.NE.AND P0, PT, R64, RZ, PT ;  /* 0x000000ff4000720c */ /* 0x000fe40003f05270 */
[----:B------:R-:W-:Y:S11]  /*7240*/  IADD3 R61, PT, PT, R61, 0x1, RZ ;  /* 0x000000013d3d7810 */ /* 0x000ff60007ffe0ff */
[----:B------:R-:W-:Y:S05]  /*7250*/  @P0 WARPSYNC.ALL ;  /* 0x0000000000000948 */ /* 0x000fea0003800000 */
[----:B------:R4:W1:Y:S04]  /*7260*/  @P0 LDSM.16.M88.4 R28, [R3+UR44+0x400] ;  /* 0x0004002c031c083b */ /* 0x0008680008000200 */
[----:B------:R4:W1:Y:S02]  /*7270*/  @P0 LDSM.16.M88.4 R36, [R2+0x400] ;  /* 0x000400000224083b */ /* 0x0008640000000200 */
.L_x_123:
[----:B------:R-:W-:Y:S05]  /*7280*/  BSYNC B1 ;  /* 0x0000000000017941 */ /* 0x000fea0003800000 */
.L_x_122:
[----:B---3--:R-:W-:Y:S05]  /*7290*/  VIADD R0, R25, 0x20 ;  /* 0x0000002019007836 */ /* 0x008fea0000000000 */
[----:B------:R-:W-:Y:S04]  /*72a0*/  SHF.R.U32.HI R0, RZ, 0x15, R0 ;  /* 0x00000015ff007819 */ /* 0x000fe80000011600 */
[----:B------:R-:W-:Y:S11]  /*72b0*/  LOP3.LUT P0, RZ, R0, 0x3, R46, 0x48, !PT ;  /* 0x0000000300ff7812 */ /* 0x000ff6000780482e */
[----:B------:R-:W-:Y:S02]  /*72c0*/  @!UPT UIADD3 URZ, UPT, UPT, URZ, URZ, URZ ;  /* 0x000000fffffff290 */ /* 0x000fe4000fffe0ff */
[----:B------:R-:W-:Y:S05]  /*72d0*/  @!P0 BRA `(.L_x_127) ;  /* 0x0000000000408947 */ /* 0x000fea0003800000 */
[----:B------:R-:W3:Y:S01]  /*72e0*/  LDCU.64 UR8, c[0x4][0x70] ;  /* 0x01000e00ff0877ac */ /* 0x000ee20008000a00 */
[----:B----4-:R-:W-:Y:S01]  /*72f0*/  MOV R3, 0x0 ;  /* 0x0000000000037802 */ /* 0x010fe20000000f00 */
[----:B------:R-:W-:Y:S02]  /*7300*/  HFMA2 R12, -RZ, RZ, 0, 5.9604644775390625e-08 ;  /* 0x00000001ff0c7431 */ /* 0x000fe400000001ff */
[----:B-1----:R-:W-:Y:S02]  /*7310*/  IMAD.MOV.U32 R8, RZ, RZ, 0x192 ;  /* 0x00000192ff087424 */ /* 0x002fe400078e00ff */
[----:B------:R-:W-:Y:S01]  /*7320*/  IMAD.MOV.U32 R13, RZ, RZ, RZ ;  /* 0x000000ffff0d7224 */ /* 0x000fe200078e00ff */
[----:B------:R-:W1:Y:S01]  /*7330*/  LDCU.64 UR6, c[0x4][0x78] ;  /* 0x01000f00ff0677ac */ /* 0x000e620008000a00 */
[----:B------:R-:W4:Y:S01]  /*7340*/  LDC.64 R2, c[0x4][R3] ;  /* 0x0100000003027b82 */ /* 0x000f220000000a00 */
[----:B------:R-:W5:Y:S01]  /*7350*/  LDCU.64 UR4, c[0x4][0x10] ;  /* 0x01000200ff0477ac */ /* 0x000f620008000a00 */
[----:B---3--:R-:W-:Y:S01]  /*7360*/  MOV R5, UR9 ;  /* 0x0000000900057c02 */ /* 0x008fe20008000f00 */
[----:B------:R-:W-:Y:S01]  /*7370*/  IMAD.U32 R4, RZ, RZ, UR8 ;  /* 0x00000008ff047e24 */ /* 0x000fe2000f8e00ff */
[----:B-1----:R-:W-:Y:S01]  /*7380*/  MOV R7, UR7 ;  /* 0x0000000700077c02 */ /* 0x002fe20008000f00 */
[----:B------:R-:W-:Y:S01]  /*7390*/  IMAD.U32 R6, RZ, RZ, UR6 ;  /* 0x00000006ff067e24 */ /* 0x000fe2000f8e00ff */
[----:B-----5:R-:W-:Y:S01]  /*73a0*/  MOV R11, UR5 ;  /* 0x00000005000b7c02 */ /* 0x020fe20008000f00 */
[----:B------:R-:W-:Y:S02]  /*73b0*/  IMAD.U32 R10, RZ, RZ, UR4 ;  /* 0x00000004ff0a7e24 */ /* 0x000fe4000f8e00ff */
[----:B------:R-:W-:Y:S07]  /*73c0*/  LEPC R20, `(.L_x_127) ;  /* 0x000000001014794e */ /* 0x000fee0000000000 */
[----:B--2-4-:R-:W-:Y:S05]  /*73d0*/  CALL.ABS.NOINC R2 ;  /* 0x0000000002007343 */ /* 0x014fea0003c00000 */
.L_x_127:
[----:B------:R-:W-:Y:S01]  /*73e0*/  ISETP.NE.AND P6, PT, R58, RZ, PT ;  /* 0x000000ff3a00720c */ /* 0x000fe20003fc5270 */
[----:B------:R-:W-:Y:S05]  /*73f0*/  WARPSYNC.ALL ;  /* 0x0000000000007948 */ /* 0x000fea0003800000 */
[----:B------:R-:W-:Y:S01]  /*7400*/  R2UR UR4, R25 ;  /* 0x00000000190472ca */ /* 0x000fe200000e0000 */
[--C-:B-1--4-:R-:W-:Y:S01]  /*7410*/  HADD2.F32 R3, -RZ, R28.reuse.H0_H0 ;  /* 0x2000001cff037230 */ /* 0x112fe20000004100 */
[----:B------:R-:W1:Y:S01]  /*7420*/  S2R R65, SR_CgaCtaId ;  /* 0x0000000000417919 */ /* 0x000e620000008800 */
[--C-:B------:R-:W-:Y:S01]  /*7430*/  HADD2.F32 R20, -RZ, R29.reuse.H0_H0 ;  /* 0x2000001dff147230 */ /* 0x100fe20000004100 */
[----:B------:R-:W-:Y:S01]  /*7440*/  ISETP.NE.AND P0, PT, R57, RZ, PT ;  /* 0x000000ff3900720c */ /* 0x000fe20003f05270 */
[----:B------:R-:W-:Y:S01]  /*7450*/  HADD2.F32 R21, -RZ, R29.H1_H1 ;  /* 0x3000001dff157230 */ /* 0x000fe20000004100 */
[----:B------:R-:W-:Y:S07]  /*7460*/  BSSY.RECONVERGENT B0, `(.L_x_128) ;  /* 0x0000051000007945 */ /* 0x000fee0003800200 */
[----:B------:R-:W3:Y:S02]  /*7470*/  LDTM.16dp256bit.x4 R4, tmem[UR4+0x20] ;  /* 0x00002004000479ee */ /* 0x000ee40008120000 */
[C---:B---3--:R-:W-:Y:S01]  /*7480*/  FMUL R0, R24.reuse, R4 ;  /* 0x0000000418007220 */ /* 0x048fe20000400000 */
[----:B------:R-:W-:Y:S02]  /*7490*/  HADD2.F32 R4, -RZ, R28.H1_H1 ;  /* 0x3000001cff047230 */ /* 0x000fe40000004100 */
[C---:B------:R-:W-:Y:S01]  /*74a0*/  FMUL R2, R24.reuse, R5 ;  /* 0x0000000518027220 */ /* 0x040fe20000400000 */
[C---:B------:R-:W-:Y:S01]  /*74b0*/  FMUL R7, R24.reuse, R7 ;  /* 0x0000000718077220 */ /* 0x040fe20000400000 */
[C---:B------:R-:W-:Y:S01]  /*74c0*/  FFMA R0, R27.reuse, R3, R0 ;  /* 0x000000031b007223 */ /* 0x040fe20000000000 */
[C---:B------:R-:W-:Y:S01]  /*74d0*/  FMUL R3, R24.reuse, R6 ;  /* 0x0000000618037220 */ /* 0x040fe20000400000 */
[C---:B------:R-:W-:Y:S01]  /*74e0*/  FFMA R2, R27.reuse, R4, R2 ;  /* 0x000000041b027223 */ /* 0x040fe20000000002 */
[C---:B------:R-:W-:Y:S01]  /*74f0*/  FMUL R4, R24.reuse, R8 ;  /* 0x0000000818047220 */ /* 0x040fe20000400000 */
[----:B------:R-:W-:Y:S01]  /*7500*/  FMUL R8, R24, R12 ;  /* 0x0000000c18087220 */ /* 0x000fe20000400000 */
[C---:B------:R-:W-:Y:S01]  /*7510*/  FFMA R3, R27.reuse, R20, R3 ;  /* 0x000000141b037223 */ /* 0x040fe20000000003 */
[----:B------:R-:W-:Y:S01]  /*7520*/  FFMA R7, R27, R21, R7 ;  /* 0x000000151b077223 */ /* 0x000fe20000000007 */
[----:B------:R-:W-:Y:S01]  /*7530*/  F2FP.F16.F32.PACK_AB R32, R2, R0 ;  /* 0x000000000220723e */ /* 0x000fe200000000ff */
[C---:B------:R-:W-:Y:S01]  /*7540*/  FMUL R12, R24.reuse, R16 ;  /* 0x00000010180c7220 */ /* 0x040fe20000400000 */
[--C-:B------:R-:W-:Y:S02]  /*7550*/  HADD2.F32 R16, -RZ, R30.reuse.H0_H0 ;  /* 0x2000001eff107230 */ /* 0x100fe40000004100 */
[C---:B------:R-:W-:Y:S01]  /*7560*/  FMUL R5, R24.reuse, R9 ;  /* 0x0000000918057220 */ /* 0x040fe20000400000 */
[----:B------:R-:W-:Y:S01]  /*7570*/  F2FP.F16.F32.PACK_AB R33, R7, R3 ;  /* 0x000000030721723e */ /* 0x000fe200000000ff */
[----:B------:R-:W-:Y:S02]  /*7580*/  HADD2.F32 R0, -RZ, R30.H1_H1 ;  /* 0x3000001eff007230 */ /* 0x000fe40000004100 */
[C---:B------:R-:W-:Y:S01]  /*7590*/  FMUL R6, R24.reuse, R10 ;  /* 0x0000000a18067220 */ /* 0x040fe20000400000 */
[--C-:B------:R-:W-:Y:S02]  /*75a0*/  HADD2.F32 R2, -RZ, R31.reuse.H0_H0 ;  /* 0x2000001fff027230 */ /* 0x100fe40000004100 */
[C---:B------:R-:W-:Y:S01]  /*75b0*/  FMUL R11, R24.reuse, R11 ;  /* 0x0000000b180b7220 */ /* 0x040fe20000400000 */
[----:B------:R-:W-:Y:S02]  /*75c0*/  HADD2.F32 R3, -RZ, R31.H1_H1 ;  /* 0x3000001fff037230 */ /* 0x000fe40000004100 */
[C---:B------:R-:W-:Y:S01]  /*75d0*/  FFMA R4, R27.reuse, R16, R4 ;  /* 0x000000101b047223 */ /* 0x040fe20000000004 */
[C---:B------:R-:W-:Y:S01]  /*75e0*/  FFMA R5, R27.reuse, R0, R5 ;  /* 0x000000001b057223 */ /* 0x040fe20000000005 */
[C---:B------:R-:W-:Y:S01]  /*75f0*/  FFMA R6, R27.reuse, R2, R6 ;  /* 0x000000021b067223 */ /* 0x040fe20000000006 */
[--C-:B------:R-:W-:Y:S02]  /*7600*/  HADD2.F32 R0, -RZ, R36.reuse.H0_H0 ;  /* 0x20000024ff007230 */ /* 0x100fe40000004100 */
[----:B------:R-:W-:Y:S01]  /*7610*/  FFMA R11, R27, R3, R11 ;  /* 0x000000031b0b7223 */ /* 0x000fe2000000000b */
[----:B------:R-:W-:Y:S01]  /*7620*/  HADD2.F32 R2, -RZ, R36.H1_H1 ;  /* 0x30000024ff027230 */ /* 0x000fe20000004100 */
[----:B------:R-:W-:Y:S01]  /*7630*/  F2FP.F16.F32.PACK_AB R34, R5, R4 ;  /* 0x000000040522723e */ /* 0x000fe200000000ff */
[C---:B------:R-:W-:Y:S01]  /*7640*/  FMUL R9, R24.reuse, R13 ;  /* 0x0000000d18097220 */ /* 0x040fe20000400000 */
[--C-:B------:R-:W-:Y:S01]  /*7650*/  HADD2.F32 R3, -RZ, R37.reuse.H0_H0 ;  /* 0x20000025ff037230 */ /* 0x100fe20000004100 */
[----:B------:R-:W-:Y:S01]  /*7660*/  F2FP.F16.F32.PACK_AB R35, R11, R6 ;  /* 0x000000060b23723e */ /* 0x000fe200000000ff */
[C---:B------:R-:W-:Y:S01]  /*7670*/  FMUL R10, R24.reuse, R14 ;  /* 0x0000000e180a7220 */ /* 0x040fe20000400000 */
[C---:B------:R-:W-:Y:S01]  /*7680*/  FFMA R8, R27.reuse, R0, R8 ;  /* 0x000000001b087223 */ /* 0x040fe20000000008 */
[C---:B------:R-:W-:Y:S01]  /*7690*/  FFMA R9, R27.reuse, R2, R9 ;  /* 0x000000021b097223 */ /* 0x040fe20000000009 */
[----:B------:R-:W-:Y:S01]  /*76a0*/  HADD2.F32 R0, -RZ, R37.H1_H1 ;  /* 0x30000025ff007230 */ /* 0x000fe20000004100 */
[----:B------:R3:W-:Y:S01]  /*76b0*/  STSM.16.M88.4 [R60+0x1400], R32 ;  /* 0x001400203c007844 */ /* 0x0007e20000000200 */
[----:B------:R-:W-:Y:S01]  /*76c0*/  FFMA R10, R27, R3, R10 ;  /* 0x000000031b0a7223 */ /* 0x000fe2000000000a */
[C---:B------:R-:W-:Y:S01]  /*76d0*/  FMUL R15, R24.reuse, R15 ;  /* 0x0000000f180f7220 */ /* 0x040fe20000400000 */
[----:B------:R-:W-:Y:S01]  /*76e0*/  F2FP.F16.F32.PACK_AB R8, R9, R8 ;  /* 0x000000080908723e */ /* 0x000fe200000000ff */
[--C-:B------:R-:W-:Y:S02]  /*76f0*/  HADD2.F32 R2, -RZ, R38.reuse.H0_H0 ;  /* 0x20000026ff027230 */ /* 0x100fe40000004100 */
[C---:B------:R-:W-:Y:S01]  /*7700*/  FMUL R13, R24.reuse, R17 ;  /* 0x00000011180d7220 */ /* 0x040fe20000400000 */
[----:B------:R-:W-:Y:S02]  /*7710*/  HADD2.F32 R3, -RZ, R38.H1_H1 ;  /* 0x30000026ff037230 */ /* 0x000fe40000004100 */
[C---:B------:R-:W-:Y:S01]  /*7720*/  FMUL R14, R24.reuse, R18 ;  /* 0x00000012180e7220 */ /* 0x040fe20000400000 */
[--C-:B------:R-:W-:Y:S02]  /*7730*/  HADD2.F32 R4, -RZ, R39.reuse.H0_H0 ;  /* 0x20000027ff047230 */ /* 0x100fe40000004100 */
[C---:B------:R-:W-:Y:S01]  /*7740*/  FFMA R15, R27.reuse, R0, R15 ;  /* 0x000000001b0f7223 */ /* 0x040fe2000000000f */
[----:B------:R-:W-:Y:S01]  /*7750*/  MOV R0, UR46 ;  /* 0x0000002e00007c02 */ /* 0x000fe20008000f00 */
[----:B------:R-:W-:Y:S02]  /*7760*/  HADD2.F32 R5, -RZ, R39.H1_H1 ;  /* 0x30000027ff057230 */ /* 0x000fe40000004100 */
[----:B------:R-:W-:Y:S01]  /*7770*/  FMUL R19, R24, R19 ;  /* 0x0000001318137220 */ /* 0x000fe20000400000 */
[C---:B------:R-:W-:Y:S01]  /*7780*/  FFMA R12, R27.reuse, R2, R12 ;  /* 0x000000021b0c7223 */ /* 0x040fe2000000000c */
[C---:B------:R-:W-:Y:S01]  /*7790*/  FFMA R13, R27.reuse, R3, R13 ;  /* 0x000000031b0d7223 */ /* 0x040fe2000000000d */
[C---:B------:R-:W-:Y:S01]  /*77a0*/  FFMA R14, R27.reuse, R4, R14 ;  /* 0x000000041b0e7223 */ /* 0x040fe2000000000e */
[----:B------:R-:W-:Y:S01]  /*77b0*/  FFMA R19, R27, R5, R19 ;  /* 0x000000051b137223 */ /* 0x000fe20000000013 */
[----:B------:R-:W-:Y:S02]  /*77c0*/  F2FP.F16.F32.PACK_AB R9, R15, R10 ;  /* 0x0000000a0f09723e */ /* 0x000fe400000000ff */
[----:B------:R-:W-:Y:S02]  /*77d0*/  F2FP.F16.F32.PACK_AB R10, R13, R12 ;  /* 0x0000000c0d0a723e */ /* 0x000fe400000000ff */
[----:B------:R-:W-:Y:S02]  /*77e0*/  F2FP.F16.F32.PACK_AB R11, R19, R14 ;  /* 0x0000000e130b723e */ /* 0x000fe400000000ff */
[----:B------:R-:W-:Y:S02]  /*77f0*/  @P6 LEA R0, R0, UR44, 0x3 ;  /* 0x0000002c00006c11 */ /* 0x000fe4000f8e18ff */
[----:B------:R-:W-:Y:S01]  /*7800*/  LEA R2, R61, UR44, 0x3 ;  /* 0x0000002c3d027c11 */ /* 0x000fe2000f8e18ff */
[----:B------:R3:W-:Y:S01]  /*7810*/  STSM.16.M88.4 [R59+0x1400], R8 ;  /* 0x001400083b007844 */ /* 0x0007e20000000200 */
[----:B------:R-:W-:Y:S02]  /*7820*/  @P6 IADD3 R0, PT, PT, R0, 0x130, RZ ;  /* 0x0000013000006810 */ /* 0x000fe40007ffe0ff */
[----:B------:R-:W-:Y:S01]  /*7830*/  @P6 SHF.L.U32 R3, R55, 0x1f, RZ ;  /* 0x0000001f37036819 */ /* 0x000fe200000006ff */
[----:B------:R-:W-:Y:S01]  /*7840*/  @!PT LDS RZ, [RZ] ;  /* 0x00000000fffff984 */ /* 0x000fe20000000800 */
[----:B------:R-:W-:Y:S01]  /*7850*/  @!PT LDS RZ, [RZ] ;  /* 0x00000000fffff984 */ /* 0x000fe20000000800 */
[----:B------:R-:W-:Y:S01]  /*7860*/  @!PT LDS RZ, [RZ] ;  /* 0x00000000fffff984 */ /* 0x000fe20000000800 */
[----:B------:R-:W-:Y:S01]  /*7870*/  @!PT LDS RZ, [RZ] ;  /* 0x00000000fffff984 */ /* 0x000fe20000000800 */
[----:B------:R4:W-:Y:S06]  /*7880*/  MEMBAR.ALL.CTA ;  /* 0x0000000000007992 */ /* 0x0009ec0000008000 */
[----:B----4-:R-:W4:Y:S01]  /*7890*/  FENCE.VIEW.ASYNC.S ;  /* 0x00000000000073c6 */ /* 0x010f220000000000 */
[----:B-1----:R-:W-:Y:S01]  /*78a0*/  @P6 PRMT R0, R65, 0x654, R0 ;  /* 0x0000065441006816 */ /* 0x002fe20000000000 */
[----:B----4-:R-:W-:Y:S06]  /*78b0*/  BAR.SYNC.DEFER_BLOCKING 0x1, 0x80 ;  /* 0x0042000000007b1d */ /* 0x010fec0000010000 */
[----:B------:R-:W-:Y:S05]  /*78c0*/  @P0 BRA `(.L_x_129) ;  /* 0x0000000000280947 */ /* 0x000fea0003800000 */
[----:B------:R-:W1:Y:S01]  /*78d0*/  LDCU.64 UR6, c[0x0][0x348] ;  /* 0x00006900ff0677ac */ /* 0x000e620008000a00 */
[----:B------:R-:W-:Y:S02]  /*78e0*/  UIADD3 UR9, UPT, UPT, UR49, 0x20, URZ ;  /* 0x0000002031097890 */ /* 0x000fe4000fffe0ff */
[----:B------:R-:W-:Y:S01]  /*78f0*/  UIADD3 UR8, UPT, UPT, UR44, 0x1400, URZ ;  /* 0x000014002c087890 */ /* 0x000fe2000fffe0ff */
[----:B------:R-:W-:Y:S01]  /*7900*/  UMOV UR10, UR50 ;  /* 0x00000032000a7c82 */ /* 0x000fe20008000000 */
[----:B------:R-:W-:Y:S01]  /*7910*/  UMOV UR11, UR36 ;  /* 0x00000024000b7c82 */ /* 0x000fe20008000000 */
[----:B-1----:R-:W-:Y:S04]  /*7920*/  UIADD3 UR4, UP0, UPT, UR6, 0x680, URZ ;  /* 0x0000068006047890 */ /* 0x002fe8000ff1e0ff */
[----:B------:R-:W-:Y:S09]  /*7930*/  UIADD3.X UR5, UPT, UPT, URZ, UR7, URZ, UP0, !UPT ;  /* 0x00000007ff057290 */ /* 0x000ff200087fe4ff */
[----:B------:R1:W-:Y:S01]  /*7940*/  UTMASTG.3D [UR8], [UR4] ;  /* 0x00000008040073b5 */ /* 0x0003e20008010000 */
[----:B------:R0:W-:Y:S01]  /*7950*/  UTMACMDFLUSH ;  /* 0x00000000000079b7 */ /* 0x0001e20000000000 */
[----:B-1----:R-:W-:Y:S04]  /*7960*/  DEPBAR.LE SB0, 0x1 ;  /* 0x000080400000791a */ /* 0x002fe80000000000 */
.L_x_129:
[----:B------:R-:W-:Y:S05]  /*7970*/  BSYNC.RECONVERGENT B0 ;  /* 0x0000000000007941 */ /* 0x000fea0003800200 */
.L_x_128:
[----:B------:R-:W-:Y:S01]  /*7980*/  BAR.SYNC.DEFER_BLOCKING 0x1, 0x80 ;  /* 0x0042000000007b1d */ /* 0x000fe20000010000 */
[----:B------:R-:W-:Y:S04]  /*7990*/  UIADD3 UR4, UPT, UPT, UR46, 0x1, URZ ;  /* 0x000000012e047890 */ /* 0x000fe8000fffe0ff */
[----:B------:R-:W-:Y:S04]  /*79a0*/  UISETP.NE.AND UP0, UPT, UR4, 0x4, UPT ;  /* 0x000000040400788c */ /* 0x000fe8000bf05270 */
[----:B------:R-:W-:Y:S01]  /*79b0*/  USEL UR45, UR4, URZ, UP0 ;  /* 0x000000ff042d7287 */ /* 0x000fe20008000000 */
[----:B------:R1:W-:Y:S01]  /*79c0*/  @P6 SYNCS.ARRIVE.TRANS64.RED.A1T0 RZ, [R0+URZ], RZ ;  /* 0x000000ff00ff69a7 */ /* 0x0003e200081004ff */
[----:B------:R-:W-:Y:S01]  /*79d0*/  BSSY B1, `(.L_x_130) ;  /* 0x0000014000017945 */ /* 0x000fe20003800000 */
[----:B------:R-:W4:Y:S02]  /*79e0*/  @P6 SYNCS.PHASECHK.TRANS64.TRYWAIT P0, [R2+URZ+0x110], R3 ;  /* 0x00011003020065a7 */ /* 0x000f2400080011ff */
[----:B----4-:R-:W-:Y:S01]  /*79f0*/  @P6 SEL R63, RZ, 0x1, !P0 ;  /* 0x00000001ff3f6807 */ /* 0x010fe20004000000 */
[----:B-1----:R-:W-:Y:S06]  /*7a00*/  @!P6 BRA `(.L_x_131) ;  /* 0x000000000040e947 */ /* 0x002fec0003800000 */
[----:B------:R-:W-:Y:S01]  /*7a10*/  ISETP.NE.AND P1, PT, R64, RZ, PT ;  /* 0x000000ff4000720c */ /* 0x000fe20003f25270 */
[----:B------:R-:W-:Y:S01]  /*7a20*/  BSSY B0, `(.L_x_132) ;  /* 0x0000009000007945 */ /* 0x000fe20003800000 */
[----:B------:R-:W-:Y:S11]  /*7a30*/  ISETP.NE.AND P0, PT, R63, RZ, PT ;  /* 0x000000ff3f00720c */ /* 0x000ff60003f05270 */
[----:B------:R-:W-:Y:S05]  /*7a40*/  @P1 IMAD R3, R61, 0x1000, R62 ;  /* 0x000010003d031824 */ /* 0x000fea00078e023e */
[----:B------:R-:W-:Y:S05]  /*7a50*/  @P1 IADD3 R0, PT, PT, R3, UR44, RZ ;  /* 0x0000002c03001c10 */ /* 0x000fea000fffe0ff */
[----:B------:R-:W-:Y:S01]  /*7a60*/  @P1 IMAD.IADD R0, R56, 0x1, R0 ;  /* 0x0000000138001824 */ /* 0x000fe200078e0200 */
[----:B------:R-:W-:Y:S06]  /*7a70*/  @P0 BRA `(.L_x_133) ;  /* 0x00000000000c0947 */ /* 0x000fec0003800000 */
[----:B------:R-:W-:Y:S04]  /*7a80*/  SHF.L.U32 R4, R55, 0x1f, RZ ;  /* 0x0000001f37047819 */ /* 0x000fe800000006ff */
[----:B------:R-:W1:Y:S02]  /*7a90*/  SYNCS.PHASECHK.TRANS64.TRYWAIT P0, [R2+URZ+0x110], R4 ;  /* 0x00011004020075a7 */ /* 0x000e6400080011ff */
[----:B-1----:R-:W-:Y:S05]  /*7aa0*/  @!P0 BRA `(.L_x_134) ;  /* 0x0000002000d08947 */ /* 0x002fea0003800000 */
.L_x_133:
[----:B------:R-:W-:Y:S05]  /*7ab0*/  BSYNC B0 ;  /* 0x0000000000007941 */ /* 0x000fea0003800000 */
.L_x_132:
[----:B------:R-:W-:Y:S02]  /*7ac0*/  ISETP.NE.AND P0, PT, R64, RZ, PT ;  /* 0x000000ff4000720c */ /* 0x000fe40003f05270 */
[----:B------:R-:W-:Y:S11]  /*7ad0*/  IADD3 R61, PT, PT, R61, 0x1, RZ ;  /* 0x000000013d3d7810 */ /* 0x000ff60007ffe0ff */
[----:B------:R-:W-:Y:S05]  /*7ae0*/  @P0 WARPSYNC.ALL ;  /* 0x0000000000000948 */ /* 0x000fea0003800000 */
[----:B------:R4:W1:Y:S04]  /*7af0*/  @P0 LDSM.16.M88.4 R28, [R3+UR44+0x400] ;  /* 0x0004002c031c083b */ /* 0x0008680008000200 */
[----:B------:R4:W1:Y:S02]  /*7b00*/  @P0 LDSM.16.M88.4 R36, [R0+0x400] ;  /* 0x000400000024083b */ /* 0x0008640000000200 */
.L_x_131:
[----:B------:R-:W-:Y:S05]  /*7b10*/  BSYNC B1 ;  /* 0x0000000000017941 */ /* 0x000fea0003800000 */
.L_x_130:
[----:B----4-:R-:W-:Y:S05]  /*7b20*/  VIADD R0, R25, 0x40 ;  /* 0x0000004019007836 */ /* 0x010fea0000000000 */
[----:B------:R-:W-:Y:S04]  /*7b30*/  SHF.R.U32.HI R0, RZ, 0x15, R0 ;  /* 0x00000015ff007819 */ /* 0x000fe80000011600 */
[----:B------:R-:W-:Y:S11]  /*7b40*/  LOP3.LUT P0, RZ, R0, 0x3, R46, 0x48, !PT ;  /* 0x0000000300ff7812 */ /* 0x000ff6000780482e */
[----:B------:R-:W-:Y:S02]  /*7b50*/  @!UPT UIADD3 URZ, UPT, UPT, URZ, URZ, URZ ;  /* 0x000000fffffff290 */ /* 0x000fe4000fffe0ff */
[----:B------:R-:W-:Y:S05]  /*7b60*/  @!P0 BRA `(.L_x_135) ;  /* 0x0000000000408947 */ /* 0x000fea0003800000 */
[----:B------:R-:W4:Y:S01]  /*7b70*/  LDCU.64 UR8, c[0x4][0x70] ;  /* 0x01000e00ff0877ac */ /* 0x000f220008000a00 */
[----:B------:R-:W-:Y:S01]  /*7b80*/  MOV R3, 0x0 ;  /* 0x0000000000037802 */ /* 0x000fe20000000f00 */
[----:B------:R-:W-:Y:S02]  /*7b90*/  HFMA2 R12, -RZ, RZ, 0, 5.9604644775390625e-08 ;  /* 0x00000001ff0c7431 */ /* 0x000fe400000001ff */
[----:B---3--:R-:W-:Y:S02]  /*7ba0*/  IMAD.MOV.U32 R8, RZ, RZ, 0x192 ;  /* 0x00000192ff087424 */ /* 0x008fe400078e00ff */
[----:B------:R-:W-:Y:S01]  /*7bb0*/  IMAD.MOV.U32 R13, RZ, RZ, RZ ;  /* 0x000000ffff0d7224 */ /* 0x000fe200078e00ff */
[----:B------:R-:W3:Y:S01]  /*7bc0*/  LDCU.64 UR6, c[0x4][0x78] ;  /* 0x01000f00ff0677ac */ /* 0x000ee20008000a00 */
[----:B-1----:R-:W1:Y:S01]  /*7bd0*/  LDC.64 R2, c[0x4][R3] ;  /* 0x0100000003027b82 */ /* 0x002e620000000a00 */
[----:B------:R-:W5:Y:S01]  /*7be0*/  LDCU.64 UR4, c[0x4][0x10] ;  /* 0x01000200ff0477ac */ /* 0x000f620008000a00 */
[----:B----4-:R-:W-:Y:S01]  /*7bf0*/  MOV R5, UR9 ;  /* 0x0000000900057c02 */ /* 0x010fe20008000f00 */
[----:B------:R-:W-:Y:S01]  /*7c00*/  IMAD.U32 R4, RZ, RZ, UR8 ;  /* 0x00000008ff047e24 */ /* 0x000fe2000f8e00ff */
[----:B---3--:R-:W-:Y:S01]  /*7c10*/  MOV R7, UR7 ;  /* 0x0000000700077c02 */ /* 0x008fe20008000f00 */
[----:B------:R-:W-:Y:S01]  /*7c20*/  IMAD.U32 R6, RZ, RZ, UR6 ;  /* 0x00000006ff067e24 */ /* 0x000fe2000f8e00ff */
[----:B-----5:R-:W-:Y:S01]  /*7c30*/  MOV R11, UR5 ;  /* 0x00000005000b7c02 */ /* 0x020fe20008000f00 */
[----:B------:R-:W-:Y:S02]  /*7c40*/  IMAD.U32 R10, RZ, RZ, UR4 ;  /* 0x00000004ff0a7e24 */ /* 0x000fe4000f8e00ff */
[----:B------:R-:W-:Y:S07]  /*7c50*/  LEPC R20, `(.L_x_135) ;  /* 0x000000001014794e */ /* 0x000fee0000000000 */
[----:B-12---:R-:W-:Y:S05]  /*7c60*/  CALL.ABS.NOINC R2 ;  /* 0x0000000002007343 */ /* 0x006fea0003c00000 */
.L_x_135:
[----:B------:R-:W-:Y:S01]  /*7c70*/  ISETP.NE.AND P6, PT, R58, RZ, PT ;  /* 0x000000ff3a00720c */ /* 0x000fe20003fc5270 */
[----:B------:R-:W-:Y:S05]  /*7c80*/  WARPSYNC.ALL ;  /* 0x0000000000007948 */ /* 0x000fea0003800000 */
[----:B------:R-:W-:Y:S01]  /*7c90*/  R2UR UR4, R25 ;  /* 0x00000000190472ca */ /* 0x000fe200000e0000 */
[--C-:B-1----:R-:W-:Y:S01]  /*7ca0*/  HADD2.F32 R3, -RZ, R28.reuse.H0_H0 ;  /* 0x2000001cff037230 */ /* 0x102fe20000004100 */
[----:B------:R-:W-:Y:S01]  /*7cb0*/  ISETP.NE.AND P0, PT, R57, RZ, PT ;  /* 0x000000ff3900720c */ /* 0x000fe20003f05270 */
[--C-:B------:R-:W-:Y:S01]  /*7cc0*/  HADD2.F32 R20, -RZ, R29.reuse.H0_H0 ;  /* 0x2000001dff147230 */ /* 0x100fe20000004100 */
[----:B------:R-:W-:Y:S01]  /*7cd0*/  BSSY.RECONVERGENT B0, `(.L_x_136) ;  /* 0x0000052000007945 */ /* 0x000fe20003800200 */
[----:B------:R-:W-:Y:S08]  /*7ce0*/  HADD2.F32 R21, -RZ, R29.H1_H1 ;  /* 0x3000001dff157230 */ /* 0x000ff00000004100 */
[----:B---3--:R-:W1:Y:S02]  /*7cf0*/  LDTM.16dp256bit.x4 R4, tmem[UR4+0x40] ;  /* 0x00004004000479ee */ /* 0x008e640008120000 */
[C---:B-1----:R-:W-:Y:S01]  /*7d00*/  FMUL R0, R24.reuse, R4 ;  /* 0x0000000418007220 */ /* 0x042fe20000400000 */
[----:B------:R-:W-:Y:S02]  /*7d10*/  HADD2.F32 R4, -RZ, R28.H1_H1 ;  /* 0x3000001cff047230 */ /* 0x000fe40000004100 */
[C---:B------:R-:W-:Y:S01]  /*7d20*/  FMUL R2, R24.reuse, R5 ;  /* 0x0000000518027220 */ /* 0x040fe20000400000 */
[C---:B------:R-:W-:Y:S01]  /*7d30*/  FMUL R7, R24.reuse, R7 ;  /* 0x0000000718077220 */ /* 0x040fe20000400000 */
[C---:B------:R-:W-:Y:S01]  /*7d40*/  FFMA R0, R27.reuse, R3, R0 ;  /* 0x000000031b007223 */ /* 0x040fe20000000000 */
[C---:B------:R-:W-:Y:S01]  /*7d50*/  FMUL R3, R24.reuse, R6 ;  /* 0x0000000618037220 */ /* 0x040fe20000400000 */
[C---:B------:R-:W-:Y:S01]  /*7d60*/  FFMA R2, R27.reuse, R4, R2 ;  /* 0x000000041b027223 */ /* 0x040fe20000000002 */
[C---:B------:R-:W-:Y:S01]  /*7d70*/  FMUL R4, R24.reuse, R8 ;  /* 0x0000000818047220 */ /* 0x040fe20000400000 */
[C---:B------:R-:W-:Y:S01]  /*7d80*/  FMUL R8, R24.reuse, R12 ;  /* 0x0000000c18087220 */ /* 0x040fe20000400000 */
[----:B------:R-:W-:Y:S01]  /*7d90*/  FMUL R12, R24, R16 ;  /* 0x00000010180c7220 */ /* 0x000fe20000400000 */
[C---:B------:R-:W-:Y:S01]  /*7da0*/  FFMA R3, R27.reuse, R20, R3 ;  /* 0x000000141b037223 */ /* 0x040fe20000000003 */
[----:B------:R-:W-:Y:S01]  /*7db0*/  F2FP.F16.F32.PACK_AB R32, R2, R0 ;  /* 0x000000000220723e */ /* 0x000fe200000000ff */
[--C-:B------:R-:W-:Y:S02]  /*7dc0*/  HADD2.F32 R16, -RZ, R30.reuse.H0_H0 ;  /* 0x2000001eff107230 */ /* 0x100fe40000004100 */
[C---:B------:R-:W-:Y:S01]  /*7dd0*/  FMUL R5, R24.reuse, R9 ;  /* 0x0000000918057220 */ /* 0x040fe20000400000 */
[----:B------:R-:W-:Y:S02]  /*7de0*/  HADD2.F32 R0, -RZ, R30.H1_H1 ;  /* 0x3000001eff007230 */ /* 0x000fe40000004100 */
[C---:B------:R-:W-:Y:S01]  /*7df0*/  FFMA R7, R27.reuse, R21, R7 ;  /* 0x000000151b077223 */ /* 0x040fe20000000007 */
[--C-:B------:R-:W-:Y:S02]  /*7e00*/  HADD2.F32 R2, -RZ, R31.reuse.H0_H0 ;  /* 0x2000001fff027230 */ /* 0x100fe40000004100 */
[C---:B------:R-:W-:Y:S01]  /*7e10*/  FMUL R6, R24.reuse, R10 ;  /* 0x0000000a18067220 */ /* 0x040fe20000400000 */
[C---:B------:R-:W-:Y:S01]  /*7e20*/  FFMA R4, R27.reuse, R16, R4 ;  /* 0x000000101b047223 */ /* 0x040fe20000000004 */
[----:B------:R-:W-:Y:S01]  /*7e30*/  FFMA R5, R27, R0, R5 ;  /* 0x000000001b057223 */ /* 0x000fe20000000005 */
[----:B------:R-:W-:Y:S01]  /*7e40*/  F2FP.F16.F32.PACK_AB R33, R7, R3 ;  /* 0x000000030721723e */ /* 0x000fe200000000ff */
[----:B------:R-:W-:Y:S02]  /*7e50*/  HADD2.F32 R16, -RZ, R31.H1_H1 ;  /* 0x3000001fff107230 */ /* 0x000fe40000004100 */
        /* <DEDUP_REMOVED lines=9> */
[C---:B------:R-:W-:Y:S01]  /*7ef0*/  FFMA R8, R27.reuse, R0, R8 ;  /* 0x000000001b087223 */ /* 0x040fe20000000008 */
[C---:B------:R-:W-:Y:S01]  /*7f00*/  FFMA R9, R27.reuse, R2, R9 ;  /* 0x000000021b097223 */ /* 0x040fe20000000009 */
[----:B------:R-:W-:Y:S02]  /*7f10*/  HADD2.F32 R0, -RZ, R37.H1_H1 ;  /* 0x30000025ff007230 */ /* 0x000fe40000004100 */
[----:B------:R-:W-:Y:S01]  /*7f20*/  FFMA R10, R27, R3, R10 ;  /* 0x000000031b0a7223 */ /* 0x000fe2000000000a */
[----:B------:R-:W-:Y:S01]  /*7f30*/  F2FP.F16.F32.PACK_AB R35, R11, R6 ;  /* 0x000000060b23723e */ /* 0x000fe200000000ff */
[C---:B------:R-:W-:Y:S01]  /*7f40*/  FMUL R15, R24.reuse, R15 ;  /* 0x0000000f180f7220 */ /* 0x040fe20000400000 */
[--C-:B------:R-:W-:Y:S02]  /*7f50*/  HADD2.F32 R2, -RZ, R38.reuse.H0_H0 ;  /* 0x20000026ff027230 */ /* 0x100fe40000004100 */
[C---:B------:R-:W-:Y:S01]  /*7f60*/  FMUL R13, R24.reuse, R17 ;  /* 0x00000011180d7220 */ /* 0x040fe20000400000 */
[----:B------:R-:W-:Y:S01]  /*7f70*/  HADD2.F32 R3, -RZ, R38.H1_H1 ;  /* 0x30000026ff037230 */ /* 0x000fe20000004100 */
[----:B------:R1:W-:Y:S01]  /*7f80*/  STSM.16.M88.4 [R60+0x2400], R32 ;  /* 0x002400203c007844 */ /* 0x0003e20000000200 */
[----:B------:R-:W-:Y:S01]  /*7f90*/  F2FP.F16.F32.PACK_AB R8, R9, R8 ;  /* 0x000000080908723e */ /* 0x000fe200000000ff */
[--C-:B------:R-:W-:Y:S02]  /*7fa0*/  HADD2.F32 R4, -RZ, R39.reuse.H0_H0 ;  /* 0x20000027ff047230 */ /* 0x100fe40000004100 */
[C---:B------:R-:W-:Y:S01]  /*7fb0*/  FMUL R14, R24.reuse, R18 ;  /* 0x00000012180e7220 */ /* 0x040fe20000400000 */
[----:B------:R-:W-:Y:S02]  /*7fc0*/  HADD2.F32 R5, -RZ, R39.H1_H1 ;  /* 0x30000027ff057230 */ /* 0x000fe40000004100 */
[C---:B------:R-:W-:Y:S01]  /*7fd0*/  FFMA R15, R27.reuse, R0, R15 ;  /* 0x000000001b0f7223 */ /* 0x040fe2000000000f */
[----:B------:R-:W-:Y:S01]  /*7fe0*/  MOV R0, UR45 ;  /* 0x0000002d00007c02 */ /* 0x000fe20008000f00 */
        /* <DEDUP_REMOVED lines=18> */
[----:B---3--:R-:W3:Y:S01]  /*8110*/  FENCE.VIEW.ASYNC.S ;  /* 0x00000000000073c6 */ /* 0x008ee20000000000 */
[----:B------:R-:W-:Y:S01]  /*8120*/  @P6 PRMT R0, R65, 0x654, R0 ;  /* 0x0000065441006816 */ /* 0x000fe20000000000 */
[----:B---3--:R-:W-:Y:S06]  /*8130*/  BAR.SYNC.DEFER_BLOCKING 0x1, 0x80 ;  /* 0x0042000000007b1d */ /* 0x008fec0000010000 */
[----:B------:R-:W-:Y:S05]  /*8140*/  @P0 BRA `(.L_x_137) ;  /* 0x0000000000280947 */ /* 0x000fea0003800000 */
[----:B------:R-:W3:Y:S01]  /*8150*/  LDCU.64 UR6, c[0x0][0x348] ;  /* 0x00006900ff0677ac */ /* 0x000ee20008000a00 */
[----:B------:R-:W-:Y:S02]  /*8160*/  UIADD3 UR9, UPT, UPT, UR49, 0x40, URZ ;  /* 0x0000004031097890 */ /* 0x000fe4000fffe0ff */
[----:B------:R-:W-:Y:S01]  /*8170*/  UIADD3 UR8, UPT, UPT, UR44, 0x2400, URZ ;  /* 0x000024002c087890 */ /* 0x000fe2000fffe0ff */
[----:B------:R-:W-:Y:S01]  /*8180*/  UMOV UR10, UR50 ;  /* 0x00000032000a7c82 */ /* 0x000fe20008000000 */
[----:B------:R-:W-:Y:S01]  /*8190*/  UMOV UR11, UR36 ;  /* 0x00000024000b7c82 */ /* 0x000fe20008000000 */
[----:B---3--:R-:W-:Y:S04]  /*81a0*/  UIADD3 UR4, UP0, UPT, UR6, 0x680, URZ ;  /* 0x0000068006047890 */ /* 0x008fe8000ff1e0ff */
[----:B------:R-:W-:Y:S09]  /*81b0*/  UIADD3.X UR5, UPT, UPT, URZ, UR7, URZ, UP0, !UPT ;  /* 0x00000007ff057290 */ /* 0x000ff200087fe4ff */
[----:B------:R3:W-:Y:S01]  /*81c0*/  UTMASTG.3D [UR8], [UR4] ;  /* 0x00000008040073b5 */ /* 0x0007e20008010000 */
[----:B------:R0:W-:Y:S01]  /*81d0*/  UTMACMDFLUSH ;  /* 0x00000000000079b7 */ /* 0x0001e20000000000 */
[----:B---3--:R-:W-:Y:S04]  /*81e0*/  DEPBAR.LE SB0, 0x1 ;  /* 0x000080400000791a */ /* 0x008fe80000000000 */
.L_x_137:
[----:B------:R-:W-:Y:S05]  /*81f0*/  BSYNC.RECONVERGENT B0 ;  /* 0x0000000000007941 */ /* 0x000fea0003800200 */
.L_x_136:
        /* <DEDUP_REMOVED lines=8> */
[----:B---3--:R-:W-:Y:S06]  /*8280*/  @!P6 BRA `(.L_x_139) ;  /* 0x000000000040e947 */ /* 0x008fec0003800000 */
        /* <DEDUP_REMOVED lines=8> */
[----:B------:R-:W3:Y:S02]  /*8310*/  SYNCS.PHASECHK.TRANS64.TRYWAIT P0, [R3+URZ+0x110], R0 ;  /* 0x00011000030075a7 */ /* 0x000ee400080011ff */
[----:B---3--:R-:W-:Y:S05]  /*8320*/  @!P0 BRA `(.L_x_142) ;  /* 0x0000001800c48947 */ /* 0x008fea0003800000 */
.L_x_141:
[----:B------:R-:W-:Y:S05]  /*8330*/  BSYNC B0 ;  /* 0x0000000000007941 */ /* 0x000fea0003800000 */
.L_x_140:
[----:B------:R-:W-:Y:S11]  /*8340*/  ISETP.NE.AND P0, PT, R64, RZ, PT ;  /* 0x000000ff4000720c */ /* 0x000ff60003f05270 */
[----:B------:R-:W-:Y:S02]  /*8350*/  @!UPT UIADD3 URZ, UPT, UPT, URZ, URZ, URZ ;  /* 0x000000fffffff290 */ /* 0x000fe4000fffe0ff */
[----:B------:R-:W-:Y:S05]  /*8360*/  @P0 WARPSYNC.ALL ;  /* 0x0000000000000948 */ /* 0x000fea0003800000 */
[----:B------:R4:W1:Y:S04]  /*8370*/  @P0 LDSM.16.M88.4 R28, [R61+UR44+0x400] ;  /* 0x0004002c3d1c083b */ /* 0x0008680008000200 */
[----:B------:R4:W1:Y:S02]  /*8380*/  @P0 LDSM.16.M88.4 R36, [R2+0x400] ;  /* 0x000400000224083b */ /* 0x0008640000000200 */
.L_x_139:
[----:B------:R-:W-:Y:S05]  /*8390*/  BSYNC B1 ;  /* 0x0000000000017941 */ /* 0x000fea0003800000 */
.L_x_138:
[----:B---3--:R-:W-:Y:S05]  /*83a0*/  VIADD R0, R25, 0x60 ;  /* 0x0000006019007836 */ /* 0x008fea0000000000 */
[----:B------:R-:W-:Y:S04]  /*83b0*/  SHF.R.U32.HI R0, RZ, 0x15, R0 ;  /* 0x00000015ff007819 */ /* 0x000fe80000011600 */
[----:B------:R-:W-:Y:S11]  /*83c0*/  LOP3.LUT P0, RZ, R0, 0x3, R46, 0x48, !PT ;  /* 0x0000000300ff7812 */ /* 0x000ff6000780482e */
[----:B------:R-:W-:Y:S02]  /*83d0*/  @!UPT UIADD3 URZ, UPT, UPT, URZ, URZ, URZ ;  /* 0x000000fffffff290 */ /* 0x000fe4000fffe0ff */
[----:B------:R-:W-:Y:S05]  /*83e0*/  @!P0 BRA `(.L_x_143) ;  /* 0x0000000000408947 */ /* 0x000fea0003800000 */
[----:B------:R-:W3:Y:S01]  /*83f0*/  LDCU.64 UR8, c[0x4][0x70] ;  /* 0x01000e00ff0877ac */ /* 0x000ee20008000a00 */
[----:B------:R-:W-:Y:S01]  /*8400*/  MOV R3, 0x0 ;  /* 0x0000000000037802 */ /* 0x000fe20000000f00 */
[----:B------:R-:W-:Y:S02]  /*8410*/  HFMA2 R12, -RZ, RZ, 0, 5.9604644775390625e-08 ;  /* 0x00000001ff0c7431 */ /* 0x000fe400000001ff */
[----:B-1----:R-:W-:Y:S02]  /*8420*/  IMAD.MOV.U32 R8, RZ, RZ, 0x192 ;  /* 0x00000192ff087424 */ /* 0x002fe400078e00ff */
[----:B------:R-:W-:Y:S01]  /*8430*/  IMAD.MOV.U32 R13, RZ, RZ, RZ ;  /* 0x000000ffff0d7224 */ /* 0x000fe200078e00ff */
[----:B------:R-:W1:Y:S01]  /*8440*/  LDCU.64 UR6, c[0x4][0x78] ;  /* 0x01000f00ff0677ac */ /* 0x000e620008000a00 */
[----:B----4-:R-:W4:Y:S01]  /*8450*/  LDC.64 R2, c[0x4][R3] ;  /* 0x0100000003027b82 */ /* 0x010f220000000a00 */
        /* <DEDUP_REMOVED lines=9> */
.L_x_143:
[----:B------:R-:W-:Y:S01]  /*84f0*/  ISETP.NE.AND P0, PT, R57, RZ, PT ;  /* 0x000000ff3900720c */ /* 0x000fe20003f05270 */
[----:B------:R-:W-:Y:S05]  /*8500*/  WARPSYNC.ALL ;  /* 0x0000000000007948 */ /* 0x000fea0003800000 */
[----:B------:R-:W-:Y:S01]  /*8510*/  R2UR UR4, R25 ;  /* 0x00000000190472ca */ /* 0x000fe200000e0000 */
[----:B------:R-:W3:Y:S01]  /*8520*/  S2UR UR5, SR_CgaCtaId ;  /* 0x00000000000579c3 */ /* 0x000ee20000008800 */
[--C-:B-1----:R-:W-:Y:S01]  /*8530*/  HADD2.F32 R0, -RZ, R28.reuse.H0_H0 ;  /* 0x2000001cff007230 */ /* 0x102fe20000004100 */
[----:B------:R-:W-:Y:S01]  /*8540*/  BSSY.RECONVERGENT B0, `(.L_x_144) ;  /* 0x0000052000007945 */ /* 0x000fe20003800200 */
[----:B----4-:R-:W-:Y:S02]  /*8550*/  HADD2.F32 R2, -RZ, R28.H1_H1 ;  /* 0x3000001cff027230 */ /* 0x010fe40000004100 */
[--C-:B------:R-:W-:Y:S02]  /*8560*/  HADD2.F32 R3, -RZ, R29.reuse.H0_H0 ;  /* 0x2000001dff037230 */ /* 0x100fe40000004100 */
[----:B------:R-:W-:Y:S02]  /*8570*/  HADD2.F32 R20, -RZ, R29.H1_H1 ;  /* 0x3000001dff147230 */ /* 0x000fe40000004100 */
[--C-:B------:R-:W-:Y:S02]  /*8580*/  HADD2.F32 R21, -RZ, R30.reuse.H0_H0 ;  /* 0x2000001eff157230 */ /* 0x100fe40000004100 */
[----:B------:R-:W-:Y:S01]  /*8590*/  HADD2.F32 R25, -RZ, R30.H1_H1 ;  /* 0x3000001eff197230 */ /* 0x000fe20000004100 */
[----:B------:R-:W1:Y:S01]  /*85a0*/  LDTM.16dp256bit.x4 R4, tmem[UR4+0x60] ;  /* 0x00006004000479ee */ /* 0x000e620008120000 */
[----:B------:R-:W-:Y:S01]  /*85b0*/  R2UR UR4, R26 ;  /* 0x000000001a0472ca */ /* 0x000fe200000e0000 */
[----:B------:R-:W-:Y:S01]  /*85c0*/  NOP ;  /* 0x0000000000007918 */ /* 0x000fe20000000000 */
[--C-:B------:R-:W-:Y:S02]  /*85d0*/  HADD2.F32 R26, -RZ, R31.reuse.H0_H0 ;  /* 0x2000001fff1a7230 */ /* 0x100fe40000004100 */
[----:B------:R-:W-:Y:S02]  /*85e0*/  HADD2.F32 R28, -RZ, R31.H1_H1 ;  /* 0x3000001fff1c7230 */ /* 0x000fe40000004100 */
[--C-:B------:R-:W-:Y:S02]  /*85f0*/  HADD2.F32 R29, -RZ, R36.reuse.H0_H0 ;  /* 0x20000024ff1d7230 */ /* 0x100fe40000004100 */
[----:B------:R-:W-:Y:S02]  /*8600*/  HADD2.F32 R30, -RZ, R36.H1_H1 ;  /* 0x30000024ff1e7230 */ /* 0x000fe40000004100 */
[--C-:B------:R-:W-:Y:S02]  /*8610*/  HADD2.F32 R31, -RZ, R37.reuse.H0_H0 ;  /* 0x20000025ff1f7230 */ /* 0x100fe40000004100 */
[----:B------:R-:W-:Y:S01]  /*8620*/  HADD2.F32 R32, -RZ, R37.H1_H1 ;  /* 0x30000025ff207230 */ /* 0x000fe20000004100 */
[----:B------:R-:W-:Y:S01]  /*8630*/  UIADD3 UR4, UPT, UPT, UR4, 0x1a0, URZ ;  /* 0x000001a004047890 */ /* 0x000fe2000fffe0ff */
[--C-:B------:R-:W-:Y:S02]  /*8640*/  HADD2.F32 R33, -RZ, R38.reuse.H0_H0 ;  /* 0x20000026ff217230 */ /* 0x100fe40000004100 */
[----:B------:R-:W-:Y:S02]  /*8650*/  HADD2.F32 R34, -RZ, R38.H1_H1 ;  /* 0x30000026ff227230 */ /* 0x000fe40000004100 */
[--C-:B------:R-:W-:Y:S02]  /*8660*/  HADD2.F32 R35, -RZ, R39.reuse.H0_H0 ;  /* 0x20000027ff237230 */ /* 0x100fe40000004100 */
[----:B------:R-:W-:Y:S02]  /*8670*/  HADD2.F32 R36, -RZ, R39.H1_H1 ;  /* 0x30000027ff247230 */ /* 0x000fe40000004100 */
[C---:B-1----:R-:W-:Y:S01]  /*8680*/  FMUL R4, R24.reuse, R4 ;  /* 0x0000000418047220 */ /* 0x042fe20000400000 */
[----:B---3--:R-:W-:Y:S01]  /*8690*/  UPRMT UR4, UR5, 0x654, UR4 ;  /* 0x0000065405047896 */ /* 0x008fe20008000004 */
[C---:B------:R-:W-:Y:S01]  /*86a0*/  FMUL R5, R24.reuse, R5 ;  /* 0x0000000518057220 */ /* 0x040fe20000400000 */
[C---:B------:R-:W-:Y:S01]  /*86b0*/  FMUL R6, R24.reuse, R6 ;  /* 0x0000000618067220 */ /* 0x040fe20000400000 */
[C---:B------:R-:W-:Y:S01]  /*86c0*/  FFMA R4, R27.reuse, R0, R4 ;  /* 0x000000001b047223 */ /* 0x040fe20000000004 */
[C---:B------:R-:W-:Y:S01]  /*86d0*/  FMUL R7, R24.reuse, R7 ;  /* 0x0000000718077220 */ /* 0x040fe20000400000 */
[C---:B------:R-:W-:Y:S01]  /*86e0*/  FFMA R5, R27.reuse, R2, R5 ;  /* 0x000000021b057223 */ /* 0x040fe20000000005 */
[C---:B------:R-:W-:Y:S01]  /*86f0*/  FFMA R6, R27.reuse, R3, R6 ;  /* 0x000000031b067223 */ /* 0x040fe20000000006 */
[C---:B------:R-:W-:Y:S01]  /*8700*/  FMUL R8, R24.reuse, R8 ;  /* 0x0000000818087220 */ /* 0x040fe20000400000 */
[----:B------:R-:W-:Y:S01]  /*8710*/  FFMA R7, R27, R20, R7 ;  /* 0x000000141b077223 */ /* 0x000fe20000000007 */
[----:B------:R-:W-:Y:S01]  /*8720*/  SYNCS.ARRIVE.TRANS64.RED.A1T0 RZ, [UR4], RZ ;  /* 0x000000ffffff79a7 */ /* 0x000fe20008100404 */
[----:B------:R-:W-:Y:S01]  /*8730*/  F2FP.F16.F32.PACK_AB R4, R5, R4 ;  /* 0x000000040504723e */ /* 0x000fe200000000ff */
[----:B------:R-:W-:Y:S01]  /*8740*/  FFMA R8, R27, R21, R8 ;  /* 0x000000151b087223 */ /* 0x000fe20000000008 */
[C---:B------:R-:W-:Y:S01]  /*8750*/  FMUL R9, R24.reuse, R9 ;  /* 0x0000000918097220 */ /* 0x040fe20000400000 */
[----:B------:R-:W-:Y:S01]  /*8760*/  F2FP.F16.F32.PACK_AB R5, R7, R6 ;  /* 0x000000060705723e */ /* 0x000fe200000000ff */
[C---:B------:R-:W-:Y:S01]  /*8770*/  FMUL R0, R24.reuse, R10 ;  /* 0x0000000a18007220 */ /* 0x040fe20000400000 */
[C---:B------:R-:W-:Y:S01]  /*8780*/  FMUL R2, R24.reuse, R11 ;  /* 0x0000000b18027220 */ /* 0x040fe20000400000 */
[C---:B------:R-:W-:Y:S01]  /*8790*/  FMUL R3, R24.reuse, R12 ;  /* 0x0000000c18037220 */ /* 0x040fe20000400000 */
[C---:B------:R-:W-:Y:S01]  /*87a0*/  FFMA R9, R27.reuse, R25, R9 ;  /* 0x000000191b097223 */ /* 0x040fe20000000009 */
[C---:B------:R-:W-:Y:S01]  /*87b0*/  FMUL R10, R24.reuse, R13 ;  /* 0x0000000d180a7220 */ /* 0x040fe20000400000 */
[C---:B------:R-:W-:Y:S01]  /*87c0*/  FFMA R0, R27.reuse, R26, R0 ;  /* 0x0000001a1b007223 */ /* 0x040fe20000000000 */
[C---:B------:R-:W-:Y:S01]  /*87d0*/  FMUL R11, R24.reuse, R14 ;  /* 0x0000000e180b7220 */ /* 0x040fe20000400000 */
[C---:B------:R-:W-:Y:S01]  /*87e0*/  FFMA R2, R27.reuse, R28, R2 ;  /* 0x0000001c1b027223 */ /* 0x040fe20000000002 */
[C---:B------:R-:W-:Y:S01]  /*87f0*/  FMUL R15, R24.reuse, R15 ;  /* 0x0000000f180f7220 */ /* 0x040fe20000400000 */
[C---:B------:R-:W-:Y:S01]  /*8800*/  FMUL R12, R24.reuse, R16 ;  /* 0x00000010180c7220 */ /* 0x040fe20000400000 */
[C---:B------:R-:W-:Y:S01]  /*8810*/  FFMA R3, R27.reuse, R29, R3 ;  /* 0x0000001d1b037223 */ /* 0x040fe20000000003 */
[C---:B------:R-:W-:Y:S01]  /*8820*/  FMUL R13, R24.reuse, R17 ;  /* 0x00000011180d7220 */ /* 0x040fe20000400000 */
[C---:B------:R-:W-:Y:S01]  /*8830*/  FFMA R10, R27.reuse, R30, R10 ;  /* 0x0000001e1b0a7223 */ /* 0x040fe2000000000a */
[C---:B------:R-:W-:Y:S01]  /*8840*/  FMUL R14, R24.reuse, R18 ;  /* 0x00000012180e7220 */ /* 0x040fe20000400000 */
[C---:B------:R-:W-:Y:S01]  /*8850*/  FFMA R11, R27.reuse, R31, R11 ;  /* 0x0000001f1b0b7223 */ /* 0x040fe2000000000b */
        /* <DEDUP_REMOVED lines=32> */
.L_x_145:
[----:B------:R-:W-:Y:S05]  /*8a60*/  BSYNC.RECONVERGENT B0 ;  /* 0x0000000000007941 */ /* 0x000fea0003800200 */
.L_x_144:
[----:B------:R-:W-:Y:S01]  /*8a70*/  BAR.SYNC.DEFER_BLOCKING 0x1, 0x80 ;  /* 0x0042000000007b1d */ /* 0x000fe20000010000 */
[----:B------:R-:W-:Y:S01]  /*8a80*/  UISETP.NE.AND UP0, UPT, UR47, -0x4, UPT ;  /* 0xfffffffc2f00788c */ /* 0x000fe2000bf05270 */
[----:B------:R-:W-:Y:S08]  /*8a90*/  IADD3 R22, PT, PT, R22, 0x1, RZ ;  /* 0x0000000116167810 */ /* 0x000ff00007ffe0ff */
[----:B------:R-:W-:Y:S05]  /*8aa0*/  BRA.U !UP0, `(.L_x_146) ;  /* 0x0000000108247547 */ /* 0x000fea000b800000 */
[----:B------:R-:W-:Y:S01]  /*8ab0*/  ISETP.NE.AND P0, PT, R58, RZ, PT ;  /* 0x000000ff3a00720c */ /* 0x000fe20003f05270 */
[----:B------:R-:W-:Y:S01]  /*8ac0*/  IMAD.U32 R0, RZ, RZ, UR46 ;  /* 0x0000002eff007e24 */ /* 0x000fe2000f8e00ff */
[----:B------:R-:W-:Y:S04]  /*8ad0*/  UIADD3 UR4, UPT, UPT, UR46, 0x1, URZ ;  /* 0x000000012e047890 */ /* 0x000fe8000fffe0ff */
[----:B------:R-:W-:Y:S04]  /*8ae0*/  UISETP.NE.AND UP0, UPT, UR4, 0x4, UPT ;  /* 0x000000040400788c */ /* 0x000fe8000bf05270 */
[----:B------:R-:W-:Y:S03]  /*8af0*/  USEL UR46, UR4, URZ, UP0 ;  /* 0x000000ff042e7287 */ /* 0x000fe60008000000 */
[----:B------:R-:W-:Y:S05]  /*8b00*/  @P0 LEA R0, R0, UR44, 0x3 ;  /* 0x0000002c00000c11 */ /* 0x000fea000f8e18ff */
[----:B------:R-:W-:Y:S05]  /*8b10*/  @P0 VIADD R0, R0, 0x130 ;  /* 0x0000013000000836 */ /* 0x000fea0000000000 */
[----:B------:R-:W-:Y:S04]  /*8b20*/  @P0 PRMT R0, R65, 0x654, R0 ;  /* 0x0000065441000816 */ /* 0x000fe80000000000 */
[----:B------:R3:W-:Y:S03]  /*8b30*/  @P0 SYNCS.ARRIVE.TRANS64.RED.A1T0 RZ, [R0+URZ], RZ ;  /* 0x000000ff00ff09a7 */ /* 0x0007e600081004ff */
.L_x_146:
[----:B------:R-:W-:Y:S01]  /*8b40*/  R2UR UR5, R47 ;  /* 0x000000002f0572ca */ /* 0x000fe200000e0000 */
[----:B------:R-:W-:Y:S01]  /*8b50*/  UISETP.NE.AND UP0, UPT, UR61, URZ, UPT ;  /* 0x000000ff3d00728c */ /* 0x000fe2000bf05270 */
[----:B------:R-:W-:Y:S01]  /*8b60*/  R2UR UR4, R48 ;  /* 0x00000000300472ca */ /* 0x000fe200000e0000 */
[----:B------:R-:W-:Y:S01]  /*8b70*/  UIADD3 UR47, UPT, UPT, UR47, 0x4, URZ ;  /* 0x000000042f2f7890 */ /* 0x000fe2000fffe0ff */
[----:B------:R-:W-:Y:S01]  /*8b80*/  ISETP.NE.AND P0, PT, R52, 0x2, PT ;  /* 0x000000023400780c */ /* 0x000fe20003f05270 */
[----:B------:R-:W-:Y:S01]  /*8b90*/  UMOV UR36, UR60 ;  /* 0x0000003c00247c82 */ /* 0x000fe20008000000 */
[----:B------:R-:W-:Y:S02]  /*8ba0*/  ISETP.NE.AND P1, PT, R22, 0x4, PT ;  /* 0x000000041600780c */ /* 0x000fe40003f25270 */
[----:B------:R-:W-:Y:S02]  /*8bb0*/  SEL R2, RZ, 0x1, P0 ;  /* 0x00000001ff027807 */ /* 0x000fe40000000000 */
[----:B---3--:R-:W-:Y:S02]  /*8bc0*/  SEL R0, RZ, 0x1, P1 ;  /* 0x00000001ff007807 */ /* 0x008fe40000800000 */
[----:B------:R-:W-:Y:S01]  /*8bd0*/  LOP3.LUT R53, R53, R2, RZ, 0x3c, !PT ;  /* 0x0000000235357212 */ /* 0x000fe200078e3cff */
[----:B------:R-:W-:Y:S01]  /*8be0*/  UIADD3 UR20, UPT, UPT, UR37, UR5, URZ ;  /* 0x0000000525147290 */ /* 0x000fe2000fffe0ff */
[----:B------:R-:W-:Y:S01]  /*8bf0*/  LOP3.LUT R54, R54, R0, RZ, 0x3c, !PT ;  /* 0x0000000036367212 */ /* 0x000fe200078e3cff */
[----:B------:R-:W-:Y:S01]  /*8c00*/  UIADD3 UR16, UPT, UPT, UR38, UR4, URZ ;  /* 0x0000000426107290 */ /* 0x000fe2000fffe0ff */
[----:B------:R-:W-:Y:S02]  /*8c10*/  SEL R52, R52, RZ, P0 ;  /* 0x000000ff34347207 */ /* 0x000fe40000000000 */
[----:B------:R-:W-:Y:S01]  /*8c20*/  SEL R22, R22, RZ, P1 ;  /* 0x000000ff16167207 */ /* 0x000fe20000800000 */
[----:B------:R-:W-:Y:S08]  /*8c30*/  BRA.U UP0, `(.L_x_147) ;  /* 0xffffffcd00b07547 */ /* 0x000ff0000b83ffff */
[----:B------:R-:W-:-:S13]  /*8c40*/  R2UR UR4, R49 ;  /* 0x00000000310472ca */ /* 0x000fda00000e0000 */
[----:B------:R-:W-:-:S09]  /*8c50*/  UISETP.NE.AND UP0, UPT, UR4, URZ, UPT ;  /* 0x000000ff0400728c */ /* 0x000fd2000bf05270 */
[----:B------:R-:W-:Y:S05]  /*8c60*/  BRA.U !UP0, `(.L_x_148) ;  /* 0x0000000108487547 */ /* 0x000fea000b800000 */
[----:B------:R-:W3:Y:S02]  /*8c70*/  LDCU.64 UR4, c[0x0][0x890] ;  /* 0x00011200ff0477ac */ /* 0x000ee40008000a00 */
[----:B---3--:R-:W-:-:S04]  /*8c80*/  UISETP.NE.U32.AND UP0, UPT, UR4, URZ, UPT ;  /* 0x000000ff0400728c */ /* 0x008fc8000bf05070 */
[----:B------:R-:W-:-:S09]  /*8c90*/  UISETP.NE.AND.EX UP0, UPT, UR5, URZ, UPT, UP0 ;  /* 0x000000ff0500728c */ /* 0x000fd2000bf05300 */
[----:B------:R-:W-:Y:S05]  /*8ca0*/  BRA.U UP0, `(.L_x_149) ;  /* 0x00000001000c7547 */ /* 0x000fea000b800000 */
[----:B------:R-:W-:-:S13]  /*8cb0*/  FSETP.NEU.AND P0, PT, R27, RZ, PT ;  /* 0x000000ff1b00720b */ /* 0x000fda0003f0d000 */
[----:B------:R-:W-:Y:S05]  /*8cc0*/  @!P0 EXIT ;  /* 0x000000000000894d */ /* 0x000fea0003800000 */
[----:B------:R-:W-:Y:S05]  /*8cd0*/  BRA `(.L_x_148) ;  /* 0x00000000002c7947 */ /* 0x000fea0003800000 */
.L_x_149:
[----:B------:R-:W-:Y:S01]  /*8ce0*/  ISETP.NE.AND P0, PT, R51, RZ, PT ;  /* 0x000000ff3300720c */ /* 0x000fe20003f05270 */
[----:B------:R-:W-:-:S12]  /*8cf0*/  BSSY.RECONVERGENT B0, `(.L_x_148) ;  /* 0x0000009000007945 */ /* 0x000fd80003800200 */
[----:B------:R-:W-:Y:S05]  /*8d00*/  @P0 BRA `(.L_x_150) ;  /* 0x0000000000140947 */ /* 0x000fea0003800000 */
[----:B------:R-:W3:Y:S02]  /*8d10*/  LDCU.64 UR4, c[0x0][0x888] ;  /* 0x00011100ff0477ac */ /* 0x000ee40008000a00 */
[----:B---3--:R-:W-:-:S04]  /*8d20*/  ISETP.NE.U32.AND P0, PT, RZ, UR4, PT ;  /* 0x00000004ff007c0c */ /* 0x008fc8000bf05070 */
[----:B------:R-:W-:-:S13]  /*8d30*/  ISETP.NE.AND.EX P0, PT, RZ, UR5, PT, P0 ;  /* 0x00000005ff007c0c */ /* 0x000fda000bf05300 */
[----:B------:R-:W-:Y:S05]  /*8d40*/  @!P0 EXIT ;  /* 0x000000000000894d */ /* 0x000fea0003800000 */
[----:B------:R-:W-:Y:S05]  /*8d50*/  BRA `(.L_x_151) ;  /* 0x0000000000087947 */ /* 0x000fea0003800000 */
.L_x_150:
[----:B------:R-:W-:-:S13]  /*8d60*/  FSETP.NEU.AND P0, PT, R27, RZ, PT ;  /* 0x000000ff1b00720b */ /* 0x000fda0003f0d000 */
[----:B------:R-:W-:Y:S05]  /*8d70*/  @!P0 EXIT ;  /* 0x000000000000894d */ /* 0x000fea0003800000 */
.L_x_151:
[----:B------:R-:W-:Y:S05]  /*8d80*/  BSYNC.RECONVERGENT B0 ;  /* 0x0000000000007941 */ /* 0x000fea0003800200 */
.L_x_148:
[----:B------:R-:W3:Y:S01]  /*8d90*/  S2UR UR5, SR_CgaCtaId ;  /* 0x00000000000579c3 */ /* 0x000ee20000008800 */
[----:B------:R-:W-:Y:S01]  /*8da0*/  ULEA UR4, UR46, UR44, 0x3 ;  /* 0x0000002c2e047291 */ /* 0x000fe2000f8e18ff */
[----:B------:R-:W-:-:S04]  /*8db0*/  DEPBAR.LE SB0, 0x0 ;  /* 0x000080000000791a */ /* 0x000fc80000000000 */
[----:B------:R-:W-:-:S04]  /*8dc0*/  UIADD3 UR4, UPT, UPT, UR4, 0x130, URZ ;  /* 0x0000013004047890 */ /* 0x000fc8000fffe0ff */
[----:B---3--:R-:W-:-:S09]  /*8dd0*/  UPRMT UR4, UR5, 0x654, UR4 ;  /* 0x0000065405047896 */ /* 0x008fd20008000004 */
[----:B------:R-:W-:Y:S01]  /*8de0*/  SYNCS.ARRIVE.TRANS64.RED.A1T0 RZ, [UR4], RZ ;  /* 0x000000ffffff79a7 */ /* 0x000fe20008100404 */
[----:B------:R-:W-:Y:S05]  /*8df0*/  EXIT ;  /* 0x000000000000794d */ /* 0x000fea0003800000 */
.L_x_25:
[----:B--2---:R2:W3:Y:S02]  /*8e00*/  SYNCS.PHASECHK.TRANS64.TRYWAIT P0, [R0+URZ+0x1d0], R2 ;  /* 0x0001d002000075a7 */ /* 0x0044e400080011ff */
[----:B---3--:R-:W-:Y:S05]  /*8e10*/  @!P0 NANOSLEEP.SYNCS 0x989680 ;  /* 0x009896800000895d */ /* 0x008fea0003900000 */
[----:B------:R-:W3:Y:S02]  /*8e20*/  @!P0 SYNCS.PHASECHK.TRANS64 P0, [R0+URZ+0x1d0], R2 ;  /* 0x0001d002000085a7 */ /* 0x000ee400080010ff */
[----:B---3--:R-:W-:Y:S05]  /*8e30*/  @!P0 BRA `(.L_x_25) ;  /* 0xfffffffc00f08947 */ /* 0x008fea000383ffff */
[----:B------:R-:W-:Y:S05]  /*8e40*/  BRA `(.L_x_152) ;  /* 0xffffff8c00207947 */ /* 0x000fea000383ffff */
.L_x_28:
[----:B--2---:R-:W-:-:S07]  /*8e50*/  MOV R0, UR33 ;  /* 0x0000002100007c02 */ /* 0x004fce0008000f00 */
.L_x_153:
[----:B--2---:R2:W3:Y:S02]  /*8e60*/  SYNCS.PHASECHK.TRANS64.TRYWAIT P0, [R0+URZ+0x88], R3 ;  /* 0x00008803000075a7 */ /* 0x0044e400080011ff */
[----:B---3--:R-:W-:Y:S05]  /*8e70*/  @!P0 NANOSLEEP.SYNCS 0x989680 ;  /* 0x009896800000895d */ /* 0x008fea0003900000 */
[----:B------:R-:W3:Y:S02]  /*8e80*/  @!P0 SYNCS.PHASECHK.TRANS64 P0, [R0+URZ+0x88], R3 ;  /* 0x00008803000085a7 */ /* 0x000ee400080010ff */
[----:B---3--:R-:W-:Y:S05]  /*8e90*/  @!P0 BRA `(.L_x_153) ;  /* 0xfffffffc00f08947 */ /* 0x008fea000383ffff */
[----:B------:R-:W-:Y:S05]  /*8ea0*/  BRA `(.L_x_27) ;  /* 0xffffff8c00607947 */ /* 0x000fea000383ffff */
.L_x_35:
[----:B-1----:R-:W-:-:S07]  /*8eb0*/  MOV R0, UR17 ;  /* 0x0000001100007c02 */ /* 0x002fce0008000f00 */
.L_x_154:
[----:B-1----:R1:W2:Y:S02]  /*8ec0*/  SYNCS.PHASECHK.TRANS64.TRYWAIT P0, [R0+URZ+0x88], R3 ;  /* 0x00008803000075a7 */ /* 0x0022a400080011ff */
[----:B--2---:R-:W-:Y:S05]  /*8ed0*/  @!P0 NANOSLEEP.SYNCS 0x989680 ;  /* 0x009896800000895d */ /* 0x004fea0003900000 */
[----:B------:R-:W2:Y:S02]  /*8ee0*/  @!P0 SYNCS.PHASECHK.TRANS64 P0, [R0+URZ+0x88], R3 ;  /* 0x00008803000085a7 */ /* 0x000ea400080010ff */
[----:B--2---:R-:W-:Y:S05]  /*8ef0*/  @!P0 BRA `(.L_x_154) ;  /* 0xfffffffc00f08947 */ /* 0x004fea000383ffff */
[----:B------:R-:W-:Y:S05]  /*8f00*/  BRA `(.L_x_34) ;  /* 0xffffff9000207947 */ /* 0x000fea000383ffff */
.L_x_40:
[----:B-1----:R1:W2:Y:S02]  /*8f10*/  SYNCS.PHASECHK.TRANS64.TRYWAIT P0, [R3+URZ+0x160], R0 ;  /* 0x00016000030075a7 */ /* 0x0022a400080011ff */
[----:B--2---:R-:W-:Y:S05]  /*8f20*/  @!P0 NANOSLEEP.SYNCS 0x989680 ;  /* 0x009896800000895d */ /* 0x004fea0003900000 */
[----:B------:R-:W2:Y:S02]  /*8f30*/  @!P0 SYNCS.PHASECHK.TRANS64 P0, [R3+URZ+0x160], R0 ;  /* 0x00016000030085a7 */ /* 0x000ea400080010ff */
[----:B--2---:R-:W-:Y:S05]  /*8f40*/  @!P0 BRA `(.L_x_40) ;  /* 0xfffffffc00f08947 */ /* 0x004fea000383ffff */
[----:B------:R-:W-:Y:S05]  /*8f50*/  BRA `(.L_x_155) ;  /* 0xffffff9000c07947 */ /* 0x000fea000383ffff */
.L_x_44:
[----:B------:R-:W-:-:S07]  /*8f60*/  MOV R0, UR4 ;  /* 0x0000000400007c02 */ /* 0x000fce0008000f00 */
.L_x_156:
[----:B-1----:R1:W2:Y:S02]  /*8f70*/  SYNCS.PHASECHK.TRANS64.TRYWAIT P0, [R0+URZ], R2 ;  /* 0x00000002000075a7 */ /* 0x0022a400080011ff */
[----:B--2---:R-:W-:Y:S05]  /*8f80*/  @!P0 NANOSLEEP.SYNCS 0x989680 ;  /* 0x009896800000895d */ /* 0x004fea0003900000 */
[----:B------:R-:W2:Y:S02]  /*8f90*/  @!P0 SYNCS.PHASECHK.TRANS64 P0, [R0+URZ], R2 ;  /* 0x00000002000085a7 */ /* 0x000ea400080010ff */
[----:B--2---:R-:W-:Y:S05]  /*8fa0*/  @!P0 BRA `(.L_x_156) ;  /* 0xfffffffc00f08947 */ /* 0x004fea000383ffff */
[----:B------:R-:W-:Y:S05]  /*8fb0*/  BRA `(.L_x_157) ;  /* 0xffffff98006c7947 */ /* 0x000fea000383ffff */
.L_x_45:
[----:B------:R-:W-:-:S07]  /*8fc0*/  MOV R0, UR5 ;  /* 0x0000000500007c02 */ /* 0x000fce0008000f00 */
.L_x_158:
[----:B-1----:R1:W2:Y:S02]  /*8fd0*/  SYNCS.PHASECHK.TRANS64.TRYWAIT P0, [R0+URZ], R3 ;  /* 0x00000003000075a7 */ /* 0x0022a400080011ff */
[----:B--2---:R-:W-:Y:S05]  /*8fe0*/  @!P0 NANOSLEEP.SYNCS 0x989680 ;  /* 0x009896800000895d */ /* 0x004fea0003900000 */
[----:B------:R-:W2:Y:S02]  /*8ff0*/  @!P0 SYNCS.PHASECHK.TRANS64 P0, [R0+URZ], R3 ;  /* 0x00000003000085a7 */ /* 0x000ea400080010ff */
[----:B--2---:R-:W-:Y:S05]  /*9000*/  @!P0 BRA `(.L_x_158) ;  /* 0xfffffffc00f08947 */ /* 0x004fea000383ffff */
[----:B------:R-:W-:Y:S05]  /*9010*/  BRA `(.L_x_159) ;  /* 0xffffff9800787947 */ /* 0x000fea000383ffff */
.L_x_46:
[----:B------:R-:W-:-:S07]  /*9020*/  MOV R0, UR5 ;  /* 0x0000000500007c02 */ /* 0x000fce0008000f00 */
.L_x_160:
[----:B-1----:R1:W2:Y:S02]  /*9030*/  SYNCS.PHASECHK.TRANS64.TRYWAIT P0, [R0+URZ], R3 ;  /* 0x00000003000075a7 */ /* 0x0022a400080011ff */
[----:B--2---:R-:W-:Y:S05]  /*9040*/  @!P0 NANOSLEEP.SYNCS 0x989680 ;  /* 0x009896800000895d */ /* 0x004fea0003900000 */
[----:B------:R-:W2:Y:S02]  /*9050*/  @!P0 SYNCS.PHASECHK.TRANS64 P0, [R0+URZ], R3 ;  /* 0x00000003000085a7 */ /* 0x000ea400080010ff */
[----:B--2---:R-:W-:Y:S05]  /*9060*/  @!P0 BRA `(.L_x_160) ;  /* 0xfffffffc00f08947 */ /* 0x004fea000383ffff */
[----:B------:R-:W-:Y:S05]  /*9070*/  BRA `(.L_x_161) ;  /* 0xffffff9800847947 */ /* 0x000fea000383ffff */
.L_x_47:
[----:B------:R-:W-:-:S07]  /*9080*/  MOV R0, UR5 ;  /* 0x0000000500007c02 */ /* 0x000fce0008000f00 */
.L_x_162:
[----:B-1----:R1:W2:Y:S02]  /*9090*/  SYNCS.PHASECHK.TRANS64.TRYWAIT P0, [R0+URZ], R3 ;  /* 0x00000003000075a7 */ /* 0x0022a400080011ff */
[----:B--2---:R-:W-:Y:S05]  /*90a0*/  @!P0 NANOSLEEP.SYNCS 0x989680 ;  /* 0x009896800000895d */ /* 0x004fea0003900000 */
[----:B------:R-:W2:Y:S02]  /*90b0*/  @!P0 SYNCS.PHASECHK.TRANS64 P0, [R0+URZ], R3 ;  /* 0x00000003000085a7 */ /* 0x000ea400080010ff */
[----:B--2---:R-:W-:Y:S05]  /*90c0*/  @!P0 BRA `(.L_x_162) ;  /* 0xfffffffc00f08947 */ /* 0x004fea000383ffff */
[----:B------:R-:W-:Y:S05]  /*90d0*/  BRA `(.L_x_163) ;  /* 0xffffff9800907947 */ /* 0x000fea000383ffff */
.L_x_48:
[----:B------:R-:W-:-:S07]  /*90e0*/  MOV R0, UR5 ;  /* 0x0000000500007c02 */ /* 0x000fce0008000f00 */
.L_x_164:
[----:B-1----:R1:W2:Y:S02]  /*90f0*/  SYNCS.PHASECHK.TRANS64.TRYWAIT P0, [R0+URZ], R3 ;  /* 0x00000003000075a7 */ /* 0x0022a400080011ff */
[----:B--2---:R-:W-:Y:S05]  /*9100*/  @!P0 NANOSLEEP.SYNCS 0x989680 ;  /* 0x009896800000895d */ /* 0x004fea0003900000 */
[----:B------:R-:W2:Y:S02]  /*9110*/  @!P0 SYNCS.PHASECHK.TRANS64 P0, [R0+URZ], R3 ;  /* 0x00000003000085a7 */ /* 0x000ea400080010ff */
[----:B--2---:R-:W-:Y:S05]  /*9120*/  @!P0 BRA `(.L_x_164) ;  /* 0xfffffffc00f08947 */ /* 0x004fea000383ffff */
[----:B------:R-:W-:Y:S05]  /*9130*/  BRA `(.L_x_165) ;  /* 0xffffff98009c7947 */ /* 0x000fea000383ffff */
.L_x_49:
[----:B------:R-:W-:-:S07]  /*9140*/  MOV R0, UR5 ;  /* 0x0000000500007c02 */ /* 0x000fce0008000f00 */
.L_x_166:
[----:B-1----:R1:W2:Y:S02]  /*9150*/  SYNCS.PHASECHK.TRANS64.TRYWAIT P0, [R0+URZ], R3 ;  /* 0x00000003000075a7 */ /* 0x0022a400080011ff */
[----:B--2---:R-:W-:Y:S05]  /*9160*/  @!P0 NANOSLEEP.SYNCS 0x989680 ;  /* 0x009896800000895d */ /* 0x004fea0003900000 */
[----:B------:R-:W2:Y:S02]  /*9170*/  @!P0 SYNCS.PHASECHK.TRANS64 P0, [R0+URZ], R3 ;  /* 0x00000003000085a7 */ /* 0x000ea400080010ff */
[----:B--2---:R-:W-:Y:S05]  /*9180*/  @!P0 BRA `(.L_x_166) ;  /* 0xfffffffc00f08947 */ /* 0x004fea000383ffff */
[----:B------:R-:W-:Y:S05]  /*9190*/  BRA `(.L_x_167) ;  /* 0xffffff9800a87947 */ /* 0x000fea000383ffff */
.L_x_50:
[----:B------:R-:W-:-:S07]  /*91a0*/  MOV R0, UR5 ;  /* 0x0000000500007c02 */ /* 0x000fce0008000f00 */
.L_x_168:
[----:B-1----:R1:W2:Y:S02]  /*91b0*/  SYNCS.PHASECHK.TRANS64.TRYWAIT P0, [R0+URZ], R3 ;  /* 0x00000003000075a7 */ /* 0x0022a400080011ff */
[----:B--2---:R-:W-:Y:S05]  /*91c0*/  @!P0 NANOSLEEP.SYNCS 0x989680 ;  /* 0x009896800000895d */ /* 0x004fea0003900000 */
[----:B------:R-:W2:Y:S02]  /*91d0*/  @!P0 SYNCS.PHASECHK.TRANS64 P0, [R0+URZ], R3 ;  /* 0x00000003000085a7 */ /* 0x000ea400080010ff */
[----:B--2---:R-:W-:Y:S05]  /*91e0*/  @!P0 BRA `(.L_x_168) ;  /* 0xfffffffc00f08947 */ /* 0x004fea000383ffff */
[----:B------:R-:W-:Y:S05]  /*91f0*/  BRA `(.L_x_169) ;  /* 0xffffff9800b47947 */ /* 0x000fea000383ffff */
.L_x_51:
[----:B------:R-:W-:-:S07]  /*9200*/  MOV R0, UR5 ;  /* 0x0000000500007c02 */ /* 0x000fce0008000f00 */
.L_x_170:
[----:B-1----:R1:W2:Y:S02]  /*9210*/  SYNCS.PHASECHK.TRANS64.TRYWAIT P0, [R0+URZ], R3 ;  /* 0x00000003000075a7 */ /* 0x0022a400080011ff */
[----:B--2---:R-:W-:Y:S05]  /*9220*/  @!P0 NANOSLEEP.SYNCS 0x989680 ;  /* 0x009896800000895d */ /* 0x004fea0003900000 */
[----:B------:R-:W2:Y:S02]  /*9230*/  @!P0 SYNCS.PHASECHK.TRANS64 P0, [R0+URZ], R3 ;  /* 0x00000003000085a7 */ /* 0x000ea400080010ff */
[----:B--2---:R-:W-:Y:S05]  /*9240*/  @!P0 BRA `(.L_x_170) ;  /* 0xfffffffc00f08947 */ /* 0x004fea000383ffff */
[----:B------:R-:W-:Y:S05]  /*9250*/  BRA `(.L_x_171) ;  /* 0xffffff9800c07947 */ /* 0x000fea000383ffff */
.L_x_52:
[----:B------:R-:W-:-:S07]  /*9260*/  MOV R0, UR5 ;  /* 0x0000000500007c02 */ /* 0x000fce0008000f00 */
.L_x_172:
[----:B-1----:R1:W2:Y:S02]  /*9270*/  SYNCS.PHASECHK.TRANS64.TRYWAIT P0, [R0+URZ], R3 ;  /* 0x00000003000075a7 */ /* 0x0022a400080011ff */
[----:B--2---:R-:W-:Y:S05]  /*9280*/  @!P0 NANOSLEEP.SYNCS 0x989680 ;  /* 0x009896800000895d */ /* 0x004fea0003900000 */
[----:B------:R-:W2:Y:S02]  /*9290*/  @!P0 SYNCS.PHASECHK.TRANS64 P0, [R0+URZ], R3 ;  /* 0x00000003000085a7 */ /* 0x000ea400080010ff */
[----:B--2---:R-:W-:Y:S05]  /*92a0*/  @!P0 BRA `(.L_x_172) ;  /* 0xfffffffc00f08947 */ /* 0x004fea000383ffff */
[----:B------:R-:W-:Y:S05]  /*92b0*/  BRA `(.L_x_173) ;  /* 0xffffff9800cc7947 */ /* 0x000fea000383ffff */
.L_x_53:
[----:B------:R-:W-:-:S07]  /*92c0*/  MOV R0, UR5 ;  /* 0x0000000500007c02 */ /* 0x000fce0008000f00 */
.L_x_174:
[----:B-1----:R1:W2:Y:S02]  /*92d0*/  SYNCS.PHASECHK.TRANS64.TRYWAIT P0, [R0+URZ], R3 ;  /* 0x00000003000075a7 */ /* 0x0022a400080011ff */
[----:B--2---:R-:W-:Y:S05]  /*92e0*/  @!P0 NANOSLEEP.SYNCS 0x989680 ;  /* 0x009896800000895d */ /* 0x004fea0003900000 */
[----:B------:R-:W2:Y:S02]  /*92f0*/  @!P0 SYNCS.PHASECHK.TRANS64 P0, [R0+URZ], R3 ;  /* 0x00000003000085a7 */ /* 0x000ea400080010ff */
[----:B--2---:R-:W-:Y:S05]  /*9300*/  @!P0 BRA `(.L_x_174) ;  /* 0xfffffffc00f08947 */ /* 0x004fea000383ffff */
[----:B------:R-:W-:Y:S05]  /*9310*/  BRA `(.L_x_175) ;  /* 0xffffff9800d87947 */ /* 0x000fea000383ffff */
.L_x_54:
[----:B------:R-:W-:-:S07]  /*9320*/  MOV R0, UR5 ;  /* 0x0000000500007c02 */ /* 0x000fce0008000f00 */
.L_x_176:
[----:B-1----:R1:W2:Y:S02]  /*9330*/  SYNCS.PHASECHK.TRANS64.TRYWAIT P0, [R0+URZ], R3 ;  /* 0x00000003000075a7 */ /* 0x0022a400080011ff */
[----:B--2---:R-:W-:Y:S05]  /*9340*/  @!P0 NANOSLEEP.SYNCS 0x989680 ;  /* 0x009896800000895d */ /* 0x004fea0003900000 */
[----:B------:R-:W2:Y:S02]  /*9350*/  @!P0 SYNCS.PHASECHK.TRANS64 P0, [R0+URZ], R3 ;  /* 0x00000003000085a7 */ /* 0x000ea400080010ff */
[----:B--2---:R-:W-:Y:S05]  /*9360*/  @!P0 BRA `(.L_x_176) ;  /* 0xfffffffc00f08947 */ /* 0x004fea000383ffff */
[----:B------:R-:W-:Y:S05]  /*9370*/  BRA `(.L_x_177) ;  /* 0xffffff9800e47947 */ /* 0x000fea000383ffff */
.L_x_55:
[----:B------:R-:W-:-:S07]  /*9380*/  MOV R0, UR5 ;  /* 0x0000000500007c02 */ /* 0x000fce0008000f00 */
.L_x_178:
[----:B-1----:R1:W2:Y:S02]  /*9390*/  SYNCS.PHASECHK.TRANS64.TRYWAIT P0, [R0+URZ], R3 ;  /* 0x00000003000075a7 */ /* 0x0022a400080011ff */
[----:B--2---:R-:W-:Y:S05]  /*93a0*/  @!P0 NANOSLEEP.SYNCS 0x989680 ;  /* 0x009896800000895d */ /* 0x004fea0003900000 */
[----:B------:R-:W2:Y:S02]  /*93b0*/  @!P0 SYNCS.PHASECHK.TRANS64 P0, [R0+URZ], R3 ;  /* 0x00000003000085a7 */ /* 0x000ea400080010ff */
[----:B--2---:R-:W-:Y:S05]  /*93c0*/  @!P0 BRA `(.L_x_178) ;  /* 0xfffffffc00f08947 */ /* 0x004fea000383ffff */
[----:B------:R-:W-:Y:S05]  /*93d0*/  BRA `(.L_x_179) ;  /* 0xffffff9800f07947 */ /* 0x000fea000383ffff */
.L_x_56:
[----:B------:R-:W-:-:S07]  /*93e0*/  MOV R0, UR5 ;  /* 0x0000000500007c02 */ /* 0x000fce0008000f00 */
.L_x_180:
[----:B-1----:R1:W2:Y:S02]  /*93f0*/  SYNCS.PHASECHK.TRANS64.TRYWAIT P0, [R0+URZ], R3 ;  /* 0x00000003000075a7 */ /* 0x0022a400080011ff */
[----:B--2---:R-:W-:Y:S05]  /*9400*/  @!P0 NANOSLEEP.SYNCS 0x989680 ;  /* 0x009896800000895d */ /* 0x004fea0003900000 */
[----:B------:R-:W2:Y:S02]  /*9410*/  @!P0 SYNCS.PHASECHK.TRANS64 P0, [R0+URZ], R3 ;  /* 0x00000003000085a7 */ /* 0x000ea400080010ff */
[----:B--2---:R-:W-:Y:S05]  /*9420*/  @!P0 BRA `(.L_x_180) ;  /* 0xfffffffc00f08947 */ /* 0x004fea000383ffff */
[----:B------:R-:W-:Y:S05]  /*9430*/  BRA `(.L_x_181) ;  /* 0xffffff9800fc7947 */ /* 0x000fea000383ffff */
.L_x_57:
[----:B------:R-:W-:-:S07]  /*9440*/  MOV R0, UR5 ;  /* 0x0000000500007c02 */ /* 0x000fce0008000f00 */
.L_x_182:
[----:B-1----:R1:W2:Y:S02]  /*9450*/  SYNCS.PHASECHK.TRANS64.TRYWAIT P0, [R0+URZ], R3 ;  /* 0x00000003000075a7 */ /* 0x0022a400080011ff */
[----:B--2---:R-:W-:Y:S05]  /*9460*/  @!P0 NANOSLEEP.SYNCS 0x989680 ;  /* 0x009896800000895d */ /* 0x004fea0003900000 */
[----:B------:R-:W2:Y:S02]  /*9470*/  @!P0 SYNCS.PHASECHK.TRANS64 P0, [R0+URZ], R3 ;  /* 0x00000003000085a7 */ /* 0x000ea400080010ff */
[----:B--2---:R-:W-:Y:S05]  /*9480*/  @!P0 BRA `(.L_x_182) ;  /* 0xfffffffc00f08947 */ /* 0x004fea000383ffff */
[----:B------:R-:W-:Y:S05]  /*9490*/  BRA `(.L_x_183) ;  /* 0xffffff9c00087947 */ /* 0x000fea000383ffff */
.L_x_58:
[----:B------:R-:W-:-:S07]  /*94a0*/  MOV R0, UR5 ;  /* 0x0000000500007c02 */ /* 0x000fce0008000f00 */
.L_x_184:
[----:B-1----:R1:W2:Y:S02]  /*94b0*/  SYNCS.PHASECHK.TRANS64.TRYWAIT P0, [R0+URZ], R3 ;  /* 0x00000003000075a7 */ /* 0x0022a400080011ff */
[----:B--2---:R-:W-:Y:S05]  /*94c0*/  @!P0 NANOSLEEP.SYNCS 0x989680 ;  /* 0x009896800000895d */ /* 0x004fea0003900000 */
[----:B------:R-:W2:Y:S02]  /*94d0*/  @!P0 SYNCS.PHASECHK.TRANS64 P0, [R0+URZ], R3 ;  /* 0x00000003000085a7 */ /* 0x000ea400080010ff */
[----:B--2---:R-:W-:Y:S05]  /*94e0*/  @!P0 BRA `(.L_x_184) ;  /* 0xfffffffc00f08947 */ /* 0x004fea000383ffff */
[----:B------:R-:W-:Y:S05]  /*94f0*/  BRA `(.L_x_185) ;  /* 0xffffff9c00147947 */ /* 0x000fea000383ffff */
.L_x_59:
[----:B------:R-:W-:-:S07]  /*9500*/  MOV R0, UR5 ;  /* 0x0000000500007c02 */ /* 0x000fce0008000f00 */
.L_x_186:
[----:B-1----:R1:W2:Y:S02]  /*9510*/  SYNCS.PHASECHK.TRANS64.TRYWAIT P0, [R0+URZ], R3 ;  /* 0x00000003000075a7 */ /* 0x0022a400080011ff */
[----:B--2---:R-:W-:Y:S05]  /*9520*/  @!P0 NANOSLEEP.SYNCS 0x989680 ;  /* 0x009896800000895d */ /* 0x004fea0003900000 */
[----:B------:R-:W2:Y:S02]  /*9530*/  @!P0 SYNCS.PHASECHK.TRANS64 P0, [R0+URZ], R3 ;  /* 0x00000003000085a7 */ /* 0x000ea400080010ff */
[----:B--2---:R-:W-:Y:S05]  /*9540*/  @!P0 BRA `(.L_x_186) ;  /* 0xfffffffc00f08947 */ /* 0x004fea000383ffff */
[----:B------:R-:W-:Y:S05]  /*9550*/  BRA `(.L_x_187) ;  /* 0xffffff9c00207947 */ /* 0x000fea000383ffff */
.L_x_62:
[----:B-1----:R1:W2:Y:S02]  /*9560*/  SYNCS.PHASECHK.TRANS64.TRYWAIT P0, [R2+URZ+0x1c0], R4 ;  /* 0x0001c004020075a7 */ /* 0x0022a400080011ff */
[----:B--2---:R-:W-:Y:S05]  /*9570*/  @!P0 NANOSLEEP.SYNCS 0x989680 ;  /* 0x009896800000895d */ /* 0x004fea0003900000 */
[----:B------:R-:W2:Y:S02]  /*9580*/  @!P0 SYNCS.PHASECHK.TRANS64 P0, [R2+URZ+0x1c0], R4 ;  /* 0x0001c004020085a7 */ /* 0x000ea400080010ff */
[----:B--2---:R-:W-:Y:S05]  /*9590*/  @!P0 BRA `(.L_x_62) ;  /* 0xfffffffc00f08947 */ /* 0x004fea000383ffff */
[----:B------:R-:W-:Y:S05]  /*95a0*/  BRA `(.L_x_188) ;  /* 0xffffff9c00847947 */ /* 0x000fea000383ffff */
.L_x_63:
[----:B------:R-:W-:-:S07]  /*95b0*/  MOV R2, UR4 ;  /* 0x0000000400027c02 */ /* 0x000fce0008000f00 */
.L_x_189:
[----:B-1----:R1:W2:Y:S02]  /*95c0*/  SYNCS.PHASECHK.TRANS64.TRYWAIT P0, [R2+URZ+0x170], R5 ;  /* 0x00017005020075a7 */ /* 0x0022a400080011ff */
[----:B--2---:R-:W-:Y:S05]  /*95d0*/  @!P0 NANOSLEEP.SYNCS 0x989680 ;  /* 0x009896800000895d */ /* 0x004fea0003900000 */
[----:B------:R-:W2:Y:S02]  /*95e0*/  @!P0 SYNCS.PHASECHK.TRANS64 P0, [R2+URZ+0x170], R5 ;  /* 0x00017005020085a7 */ /* 0x000ea400080010ff */
[----:B--2---:R-:W-:Y:S05]  /*95f0*/  @!P0 BRA `(.L_x_189) ;  /* 0xfffffffc00f08947 */ /* 0x004fea000383ffff */
[----:B------:R-:W-:Y:S05]  /*9600*/  BRA `(.L_x_190) ;  /* 0xffffff9c00947947 */ /* 0x000fea000383ffff */
.L_x_64:
[----:B-1----:R1:W2:Y:S02]  /*9610*/  SYNCS.PHASECHK.TRANS64.TRYWAIT P1, [R2+URZ+0x160], R4 ;  /* 0x00016004020075a7 */ /* 0x0022a400080211ff */
[----:B--2---:R-:W-:Y:S05]  /*9620*/  @!P1 NANOSLEEP.SYNCS 0x989680 ;  /* 0x009896800000995d */ /* 0x004fea0003900000 */
[----:B------:R-:W2:Y:S02]  /*9630*/  @!P1 SYNCS.PHASECHK.TRANS64 P1, [R2+URZ+0x160], R4 ;  /* 0x00016004020095a7 */ /* 0x000ea400080210ff */
[----:B--2---:R-:W-:Y:S05]  /*9640*/  @!P1 BRA `(.L_x_64) ;  /* 0xfffffffc00f09947 */ /* 0x004fea000383ffff */
[----:B------:R-:W-:Y:S05]  /*9650*/  BRA `(.L_x_191) ;  /* 0xffffff9c00c47947 */ /* 0x000fea000383ffff */
.L_x_67:
[----:B------:R-:W-:-:S07]  /*9660*/  MOV R0, UR4 ;  /* 0x0000000400007c02 */ /* 0x000fce0008000f00 */
.L_x_192:
[----:B-1----:R1:W2:Y:S02]  /*9670*/  SYNCS.PHASECHK.TRANS64.TRYWAIT P0, [R0+URZ+0x170], R2 ;  /* 0x00017002000075a7 */ /* 0x0022a400080011ff */
[----:B--2---:R-:W-:Y:S05]  /*9680*/  @!P0 NANOSLEEP.SYNCS 0x989680 ;  /* 0x009896800000895d */ /* 0x004fea0003900000 */
[----:B------:R-:W2:Y:S02]  /*9690*/  @!P0 SYNCS.PHASECHK.TRANS64 P0, [R0+URZ+0x170], R2 ;  /* 0x00017002000085a7 */ /* 0x000ea400080010ff */
[----:B--2---:R-:W-:Y:S05]  /*96a0*/  @!P0 BRA `(.L_x_192) ;  /* 0xfffffffc00f08947 */ /* 0x004fea000383ffff */
[----:B------:R-:W-:Y:S05]  /*96b0*/  BRA `(.L_x_66) ;  /* 0xffffffa000187947 */ /* 0x000fea000383ffff */
.L_x_74:
[----:B-1----:R1:W2:Y:S02]  /*96c0*/  SYNCS.PHASECHK.TRANS64.TRYWAIT P1, [R0+URZ+0x160], R2 ;  /* 0x00016002000075a7 */ /* 0x0022a400080211ff */
[----:B--2---:R-:W-:Y:S05]  /*96d0*/  @!P1 NANOSLEEP.SYNCS 0x989680 ;  /* 0x009896800000995d */ /* 0x004fea0003900000 */
[----:B------:R-:W2:Y:S02]  /*96e0*/  @!P1 SYNCS.PHASECHK.TRANS64 P1, [R0+URZ+0x160], R2 ;  /* 0x00016002000095a7 */ /* 0x000ea400080210ff */
[----:B--2---:R-:W-:Y:S05]  /*96f0*/  @!P1 BRA `(.L_x_74) ;  /* 0xfffffffc00f09947 */ /* 0x004fea000383ffff */
[----:B------:R-:W-:Y:S05]  /*9700*/  BRA `(.L_x_193) ;  /* 0xffffffa400807947 */ /* 0x000fea000383ffff */
.L_x_75:
[----:B------:R-:W-:-:S07]  /*9710*/  MOV R2, UR23 ;  /* 0x0000001700027c02 */ /* 0x000fce0008000f00 */
.L_x_194:
[----:B-1----:R1:W2:Y:S02]  /*9720*/  SYNCS.PHASECHK.TRANS64.TRYWAIT P0, [R2+URZ+0x1a0], R0 ;  /* 0x0001a000020075a7 */ /* 0x0022a400080011ff */
[----:B--2---:R-:W-:Y:S05]  /*9730*/  @!P0 NANOSLEEP.SYNCS 0x989680 ;  /* 0x009896800000895d */ /* 0x004fea0003900000 */
[----:B------:R-:W2:Y:S02]  /*9740*/  @!P0 SYNCS.PHASECHK.TRANS64 P0, [R2+URZ+0x1a0], R0 ;  /* 0x0001a000020085a7 */ /* 0x000ea400080010ff */
[----:B--2---:R-:W-:Y:S05]  /*9750*/  @!P0 BRA `(.L_x_194) ;  /* 0xfffffffc00f08947 */ /* 0x004fea000383ffff */
[----:B------:R-:W-:Y:S05]  /*9760*/  BRA `(.L_x_195) ;  /* 0xffffffa400d07947 */ /* 0x000fea000383ffff */
.L_x_78:
[----:B------:R-:W-:Y:S07]  /*9770*/  MOV R0, UR5 ;  /* 0x0000000500007c02 */ /* 0x000fee0008000f00 */
.L_x_196:
[----:B-1----:R1:W2:Y:S02]  /*9780*/  SYNCS.PHASECHK.TRANS64.TRYWAIT P0, [R0+URZ], R2 ;  /* 0x00000002000075a7 */ /* 0x0022a400080011ff */
[----:B--2---:R-:W-:Y:S05]  /*9790*/  @!P0 NANOSLEEP.SYNCS 0x989680 ;  /* 0x009896800000895d */ /* 0x004fea0003900000 */
[----:B------:R-:W2:Y:S02]  /*97a0*/  @!P0 SYNCS.PHASECHK.TRANS64 P0, [R0+URZ], R2 ;  /* 0x00000002000085a7 */ /* 0x000ea400080010ff */
[----:B--2---:R-:W-:Y:S05]  /*97b0*/  @!P0 BRA `(.L_x_196) ;  /* 0xfffffffc00f08947 */ /* 0x004fea000383ffff */
[----:B------:R-:W-:Y:S05]  /*97c0*/  BRA `(.L_x_77) ;  /* 0xffffffa400ec7947 */ /* 0x000fea000383ffff */
.L_x_81:
[----:B------:R-:W-:-:S07]  /*97d0*/  MOV R0, UR4 ;  /* 0x0000000400007c02 */ /* 0x000fce0008000f00 */
.L_x_197:
[----:B--2---:R2:W4:Y:S02]  /*97e0*/  SYNCS.PHASECHK.TRANS64.TRYWAIT P0, [R0+URZ], R2 ;  /* 0x00000002000075a7 */ /* 0x00452400080011ff */
[----:B----4-:R-:W-:Y:S05]  /*97f0*/  @!P0 NANOSLEEP.SYNCS 0x989680 ;  /* 0x009896800000895d */ /* 0x010fea0003900000 */
[----:B------:R-:W4:Y:S02]  /*9800*/  @!P0 SYNCS.PHASECHK.TRANS64 P0, [R0+URZ], R2 ;  /* 0x00000002000085a7 */ /* 0x000f2400080010ff */
[----:B----4-:R-:W-:Y:S05]  /*9810*/  @!P0 BRA `(.L_x_197) ;  /* 0xfffffffc00f08947 */ /* 0x010fea000383ffff */
[----:B------:R-:W-:Y:S05]  /*9820*/  BRA `(.L_x_198) ;  /* 0xffffffa800a07947 */ /* 0x000fea000383ffff */
.L_x_82:
[----:B------:R-:W-:-:S07]  /*9830*/  MOV R0, UR5 ;  /* 0x0000000500007c02 */ /* 0x000fce0008000f00 */
.L_x_199:
[----:B-1----:R1:W2:Y:S02]  /*9840*/  SYNCS.PHASECHK.TRANS64.TRYWAIT P0, [R0+URZ], R3 ;  /* 0x00000003000075a7 */ /* 0x0022a400080011ff */
[----:B--2---:R-:W-:Y:S05]  /*9850*/  @!P0 NANOSLEEP.SYNCS 0x989680 ;  /* 0x009896800000895d */ /* 0x004fea0003900000 */
[----:B------:R-:W2:Y:S02]  /*9860*/  @!P0 SYNCS.PHASECHK.TRANS64 P0, [R0+URZ], R3 ;  /* 0x00000003000085a7 */ /* 0x000ea400080010ff */
[----:B--2---:R-:W-:Y:S05]  /*9870*/  @!P0 BRA `(.L_x_199) ;  /* 0xfffffffc00f08947 */ /* 0x004fea000383ffff */
[----:B------:R-:W-:Y:S05]  /*9880*/  BRA `(.L_x_200) ;  /* 0xffffffa800ac7947 */ /* 0x000fea000383ffff */
.L_x_83:
[----:B------:R-:W-:-:S07]  /*9890*/  MOV R0, UR5 ;  /* 0x0000000500007c02 */ /* 0x000fce0008000f00 */
.L_x_201:
[----:B-1----:R1:W2:Y:S02]  /*98a0*/  SYNCS.PHASECHK.TRANS64.TRYWAIT P0, [R0+URZ], R3 ;  /* 0x00000003000075a7 */ /* 0x0022a400080011ff */
[----:B--2---:R-:W-:Y:S05]  /*98b0*/  @!P0 NANOSLEEP.SYNCS 0x989680 ;  /* 0x009896800000895d */ /* 0x004fea0003900000 */
[----:B------:R-:W2:Y:S02]  /*98c0*/  @!P0 SYNCS.PHASECHK.TRANS64 P0, [R0+URZ], R3 ;  /* 0x00000003000085a7 */ /* 0x000ea400080010ff */
[----:B--2---:R-:W-:Y:S05]  /*98d0*/  @!P0 BRA `(.L_x_201) ;  /* 0xfffffffc00f08947 */ /* 0x004fea000383ffff */
[----:B------:R-:W-:Y:S05]  /*98e0*/  BRA `(.L_x_202) ;  /* 0xffffffa800b87947 */ /* 0x000fea000383ffff */
.L_x_84:
[----:B-1----:R-:W-:-:S07]  /*98f0*/  MOV R0, UR4 ;  /* 0x0000000400007c02 */ /* 0x002fce0008000f00 */
.L_x_203:
[----:B-1----:R1:W2:Y:S02]  /*9900*/  SYNCS.PHASECHK.TRANS64.TRYWAIT P0, [R0+URZ], R2 ;  /* 0x00000002000075a7 */ /* 0x0022a400080011ff */
[----:B--2---:R-:W-:Y:S05]  /*9910*/  @!P0 NANOSLEEP.SYNCS 0x989680 ;  /* 0x009896800000895d */ /* 0x004fea0003900000 */
[----:B------:R-:W2:Y:S02]  /*9920*/  @!P0 SYNCS.PHASECHK.TRANS64 P0, [R0+URZ], R2 ;  /* 0x00000002000085a7 */ /* 0x000ea400080010ff */
[----:B--2---:R-:W-:Y:S05]  /*9930*/  @!P0 BRA `(.L_x_203) ;  /* 0xfffffffc00f08947 */ /* 0x004fea000383ffff */
[----:B------:R-:W-:Y:S05]  /*9940*/  BRA `(.L_x_204) ;  /* 0xffffffa800c47947 */ /* 0x000fea000383ffff */
.L_x_89:
[----:B--2---:R2:W3:Y:S02]  /*9950*/  SYNCS.PHASECHK.TRANS64.TRYWAIT P0, [R12+URZ+0x160], R0 ;  /* 0x000160000c0075a7 */ /* 0x0044e400080011ff */
[----:B---3--:R-:W-:Y:S05]  /*9960*/  @!P0 NANOSLEEP.SYNCS 0x989680 ;  /* 0x009896800000895d */ /* 0x008fea0003900000 */
[----:B------:R-:W3:Y:S02]  /*9970*/  @!P0 SYNCS.PHASECHK.TRANS64 P0, [R12+URZ+0x160], R0 ;  /* 0x000160000c0085a7 */ /* 0x000ee400080010ff */
[----:B---3--:R-:W-:Y:S05]  /*9980*/  @!P0 BRA `(.L_x_89) ;  /* 0xfffffffc00f08947 */ /* 0x008fea000383ffff */
[----:B------:R-:W-:Y:S05]  /*9990*/  BRA `(.L_x_205) ;  /* 0xffffffac00f47947 */ /* 0x000fea000383ffff */
.L_x_92:
[----:B--2---:R-:W-:Y:S07]  /*99a0*/  MOV R0, UR21 ;  /* 0x0000001500007c02 */ /* 0x004fee0008000f00 */
.L_x_206:
[----:B--2---:R2:W3:Y:S02]  /*99b0*/  SYNCS.PHASECHK.TRANS64.TRYWAIT P2, [R0+URZ+0x158], R6 ;  /* 0x00015806000075a7 */ /* 0x0044e400080411ff */
[----:B---3--:R-:W-:Y:S05]  /*99c0*/  @!P2 NANOSLEEP.SYNCS 0x989680 ;  /* 0x009896800000a95d */ /* 0x008fea0003900000 */
[----:B------:R-:W3:Y:S02]  /*99d0*/  @!P2 SYNCS.PHASECHK.TRANS64 P2, [R0+URZ+0x158], R6 ;  /* 0x000158060000a5a7 */ /* 0x000ee400080410ff */
[----:B---3--:R-:W-:Y:S05]  /*99e0*/  @!P2 BRA `(.L_x_206) ;  /* 0xfffffffc00f0a947 */ /* 0x008fea000383ffff */
[----:B------:R-:W-:Y:S05]  /*99f0*/  BRA `(.L_x_91) ;  /* 0xffffffb4005c7947 */ /* 0x000fea000383ffff */
.L_x_95:
[----:B------:R-:W-:Y:S07]  /*9a00*/  MOV R0, UR21 ;  /* 0x0000001500007c02 */ /* 0x000fee0008000f00 */
.L_x_207:
[----:B--2---:R2:W3:Y:S02]  /*9a10*/  SYNCS.PHASECHK.TRANS64.TRYWAIT P0, [R0+URZ+0x130], R9 ;  /* 0x00013009000075a7 */ /* 0x0044e400080011ff */
[----:B---3--:R-:W-:Y:S05]  /*9a20*/  @!P0 NANOSLEEP.SYNCS 0x989680 ;  /* 0x009896800000895d */ /* 0x008fea0003900000 */
[----:B------:R-:W3:Y:S02]  /*9a30*/  @!P0 SYNCS.PHASECHK.TRANS64 P0, [R0+URZ+0x130], R9 ;  /* 0x00013009000085a7 */ /* 0x000ee400080010ff */
[----:B---3--:R-:W-:Y:S05]  /*9a40*/  @!P0 BRA `(.L_x_207) ;  /* 0xfffffffc00f08947 */ /* 0x008fea000383ffff */
[----:B------:R-:W-:Y:S05]  /*9a50*/  BRA `(.L_x_208) ;  /* 0xffffffb400b87947 */ /* 0x000fea000383ffff */
.L_x_96:
[----:B------:R-:W-:Y:S07]  /*9a60*/  MOV R0, UR21 ;  /* 0x0000001500007c02 */ /* 0x000fee0008000f00 */
.L_x_209:
[----:B--2---:R2:W3:Y:S02]  /*9a70*/  SYNCS.PHASECHK.TRANS64.TRYWAIT P0, [R0+URZ+0x138], R9 ;  /* 0x00013809000075a7 */ /* 0x0044e400080011ff */
[----:B---3--:R-:W-:Y:S05]  /*9a80*/  @!P0 NANOSLEEP.SYNCS 0x989680 ;  /* 0x009896800000895d */ /* 0x008fea0003900000 */
[----:B------:R-:W3:Y:S02]  /*9a90*/  @!P0 SYNCS.PHASECHK.TRANS64 P0, [R0+URZ+0x138], R9 ;  /* 0x00013809000085a7 */ /* 0x000ee400080010ff */
[----:B---3--:R-:W-:Y:S05]  /*9aa0*/  @!P0 BRA `(.L_x_209) ;  /* 0xfffffffc00f08947 */ /* 0x008fea000383ffff */
[----:B------:R-:W-:Y:S05]  /*9ab0*/  BRA `(.L_x_210) ;  /* 0xffffffb400f07947 */ /* 0x000fea000383ffff */
.L_x_97:
[----:B------:R-:W-:Y:S07]  /*9ac0*/  MOV R0, UR21 ;  /* 0x0000001500007c02 */ /* 0x000fee0008000f00 */
.L_x_211:
[----:B--2---:R2:W3:Y:S02]  /*9ad0*/  SYNCS.PHASECHK.TRANS64.TRYWAIT P0, [R0+URZ+0x140], R9 ;  /* 0x00014009000075a7 */ /* 0x0044e400080011ff */
[----:B---3--:R-:W-:Y:S05]  /*9ae0*/  @!P0 NANOSLEEP.SYNCS 0x989680 ;  /* 0x009896800000895d */ /* 0x008fea0003900000 */
[----:B------:R-:W3:Y:S02]  /*9af0*/  @!P0 SYNCS.PHASECHK.TRANS64 P0, [R0+URZ+0x140], R9 ;  /* 0x00014009000085a7 */ /* 0x000ee400080010ff */
[----:B---3--:R-:W-:Y:S05]  /*9b00*/  @!P0 BRA `(.L_x_211) ;  /* 0xfffffffc00f08947 */ /* 0x008fea000383ffff */
[----:B------:R-:W-:Y:S05]  /*9b10*/  BRA `(.L_x_212) ;  /* 0xffffffb800347947 */ /* 0x000fea000383ffff */
.L_x_98:
[----:B------:R-:W-:Y:S07]  /*9b20*/  MOV R0, UR21 ;  /* 0x0000001500007c02 */ /* 0x000fee0008000f00 */
.L_x_213:
[----:B--2---:R2:W3:Y:S02]  /*9b30*/  SYNCS.PHASECHK.TRANS64.TRYWAIT P0, [R0+URZ+0x148], R9 ;  /* 0x00014809000075a7 */ /* 0x0044e400080011ff */
[----:B---3--:R-:W-:Y:S05]  /*9b40*/  @!P0 NANOSLEEP.SYNCS 0x989680 ;  /* 0x009896800000895d */ /* 0x008fea0003900000 */
[----:B------:R-:W3:Y:S02]  /*9b50*/  @!P0 SYNCS.PHASECHK.TRANS64 P0, [R0+URZ+0x148], R9 ;  /* 0x00014809000085a7 */ /* 0x000ee400080010ff */
[----:B---3--:R-:W-:Y:S05]  /*9b60*/  @!P0 BRA `(.L_x_213) ;  /* 0xfffffffc00f08947 */ /* 0x008fea000383ffff */
[----:B------:R-:W-:Y:S05]  /*9b70*/  BRA `(.L_x_214) ;  /* 0xffffffb800747947 */ /* 0x000fea000383ffff */
.L_x_100:
[----:B------:R-:W-:-:S07]  /*9b80*/  MOV R0, UR21 ;  /* 0x0000001500007c02 */ /* 0x000fce0008000f00 */
.L_x_215:
[----:B---3--:R3:W4:Y:S02]  /*9b90*/  SYNCS.PHASECHK.TRANS64.TRYWAIT P0, [R0+URZ+0x130], R2 ;  /* 0x00013002000075a7 */ /* 0x00872400080011ff */
[----:B----4-:R-:W-:Y:S05]  /*9ba0*/  @!P0 NANOSLEEP.SYNCS 0x989680 ;  /* 0x009896800000895d */ /* 0x010fea0003900000 */
[----:B------:R-:W4:Y:S02]  /*9bb0*/  @!P0 SYNCS.PHASECHK.TRANS64 P0, [R0+URZ+0x130], R2 ;  /* 0x00013002000085a7 */ /* 0x000f2400080010ff */
[----:B----4-:R-:W-:Y:S05]  /*9bc0*/  @!P0 BRA `(.L_x_215) ;  /* 0xfffffffc00f08947 */ /* 0x010fea000383ffff */
[----:B------:R-:W-:Y:S05]  /*9bd0*/  BRA `(.L_x_216) ;  /* 0xffffffb800ec7947 */ /* 0x000fea000383ffff */
.L_x_101:
[----:B---3--:R-:W-:-:S07]  /*9be0*/  MOV R0, UR21 ;  /* 0x0000001500007c02 */ /* 0x008fce0008000f00 */
.L_x_217:
[----:B---3--:R3:W4:Y:S02]  /*9bf0*/  SYNCS.PHASECHK.TRANS64.TRYWAIT P0, [R0+URZ+0x138], R2 ;  /* 0x00013802000075a7 */ /* 0x00872400080011ff */
[----:B----4-:R-:W-:Y:S05]  /*9c00*/  @!P0 NANOSLEEP.SYNCS 0x989680 ;  /* 0x009896800000895d */ /* 0x010fea0003900000 */
[----:B------:R-:W4:Y:S02]  /*9c10*/  @!P0 SYNCS.PHASECHK.TRANS64 P0, [R0+URZ+0x138], R2 ;  /* 0x00013802000085a7 */ /* 0x000f2400080010ff */
[----:B----4-:R-:W-:Y:S05]  /*9c20*/  @!P0 BRA `(.L_x_217) ;  /* 0xfffffffc00f08947 */ /* 0x010fea000383ffff */
[----:B------:R-:W-:Y:S05]  /*9c30*/  BRA `(.L_x_218) ;  /* 0xffffffb800dc7947 */ /* 0x000fea000383ffff */
.L_x_102:
[----:B---3--:R-:W-:-:S07]  /*9c40*/  MOV R0, UR21 ;  /* 0x0000001500007c02 */ /* 0x008fce0008000f00 */
.L_x_219:
[----:B---3--:R3:W4:Y:S02]  /*9c50*/  SYNCS.PHASECHK.TRANS64.TRYWAIT P0, [R0+URZ+0x140], R2 ;  /* 0x00014002000075a7 */ /* 0x00872400080011ff */
[----:B----4-:R-:W-:Y:S05]  /*9c60*/  @!P0 NANOSLEEP.SYNCS 0x989680 ;  /* 0x009896800000895d */ /* 0x010fea0003900000 */
[----:B------:R-:W4:Y:S02]  /*9c70*/  @!P0 SYNCS.PHASECHK.TRANS64 P0, [R0+URZ+0x140], R2 ;  /* 0x00014002000085a7 */ /* 0x000f2400080010ff */
[----:B----4-:R-:W-:Y:S05]  /*9c80*/  @!P0 BRA `(.L_x_219) ;  /* 0xfffffffc00f08947 */ /* 0x010fea000383ffff */
[----:B------:R-:W-:Y:S05]  /*9c90*/  BRA `(.L_x_220) ;  /* 0xffffffb800cc7947 */ /* 0x000fea000383ffff */
.L_x_104:
[----:B-1----:R1:W2:Y:S02]  /*9ca0*/  SYNCS.PHASECHK.TRANS64.TRYWAIT P0, [R3+URZ+0x160], R0 ;  /* 0x00016000030075a7 */ /* 0x0022a400080011ff */
[----:B--2---:R-:W-:Y:S05]  /*9cb0*/  @!P0 NANOSLEEP.SYNCS 0x989680 ;  /* 0x009896800000895d */ /* 0x004fea0003900000 */
[----:B------:R-:W2:Y:S02]  /*9cc0*/  @!P0 SYNCS.PHASECHK.TRANS64 P0, [R3+URZ+0x160], R0 ;  /* 0x00016000030085a7 */ /* 0x000ea400080010ff */
[----:B--2---:R-:W-:Y:S05]  /*9cd0*/  @!P0 BRA `(.L_x_104) ;  /* 0xfffffffc00f08947 */ /* 0x004fea000383ffff */
[----:B------:R-:W-:Y:S05]  /*9ce0*/  BRA `(.L_x_221) ;  /* 0xffffffbc00987947 */ /* 0x000fea000383ffff */
.L_x_115:
[----:B-1----:R-:W-:Y:S04]  /*9cf0*/  MOV R0, UR44 ;  /* 0x0000002c00007c02 */ /* 0x002fe80008000f00 */
[----:B------:R1:W2:Y:S03]  /*9d00*/  SYNCS.PHASECHK.TRANS64.TRYWAIT P1, [R0+URZ+0x110], R3 ;  /* 0x00011003000075a7 */ /* 0x0002a600080211ff */
[----:B--2---:R-:W-:Y:S05]  /*9d10*/  @!P1 NANOSLEEP.SYNCS 0x989680 ;  /* 0x009896800000995d */ /* 0x004fea0003900000 */
[----:B------:R-:W2:Y:S02]  /*9d20*/  @!P1 SYNCS.PHASECHK.TRANS64 P1, [R0+URZ+0x110], R3 ;  /* 0x00011003000095a7 */ /* 0x000ea400080210ff */
[----:B--2---:R-:W-:Y:S05]  /*9d30*/  @!P1 BRA `(.L_x_115) ;  /* 0xfffffffc00ec9947 */ /* 0x004fea000383ffff */
[----:B------:R-:W-:Y:S05]  /*9d40*/  BRA `(.L_x_114) ;  /* 0xffffffc800fc7947 */ /* 0x000fea000383ffff */
.L_x_117:
[----:B-1----:R1:W3:Y:S02]  /*9d50*/  SYNCS.PHASECHK.TRANS64.TRYWAIT P0, [R26+URZ+0x180], R2 ;  /* 0x000180021a0075a7 */ /* 0x0022e400080011ff */
[----:B---3--:R-:W-:Y:S05]  /*9d60*/  @!P0 NANOSLEEP.SYNCS 0x989680 ;  /* 0x009896800000895d */ /* 0x008fea0003900000 */
[----:B------:R-:W3:Y:S02]  /*9d70*/  @!P0 SYNCS.PHASECHK.TRANS64 P0, [R26+URZ+0x180], R2 ;  /* 0x000180021a0085a7 */ /* 0x000ee400080010ff */
[----:B---3--:R-:W-:Y:S05]  /*9d80*/  @!P0 BRA `(.L_x_117) ;  /* 0xfffffffc00f08947 */ /* 0x008fea000383ffff */
[----:B------:R-:W-:Y:S05]  /*9d90*/  BRA `(.L_x_116) ;  /* 0xffffffcc00207947 */ /* 0x000fea000383ffff */
.L_x_126:
[----:B---3--:R3:W4:Y:S02]  /*9da0*/  SYNCS.PHASECHK.TRANS64.TRYWAIT P0, [R4+URZ+0x110], R0 ;  /* 0x00011000040075a7 */ /* 0x00872400080011ff */
[----:B----4-:R-:W-:Y:S05]  /*9db0*/  @!P0 NANOSLEEP.SYNCS 0x989680 ;  /* 0x009896800000895d */ /* 0x010fea0003900000 */
[----:B------:R-:W4:Y:S02]  /*9dc0*/  @!P0 SYNCS.PHASECHK.TRANS64 P0, [R4+URZ+0x110], R0 ;  /* 0x00011000040085a7 */ /* 0x000f2400080010ff */
[----:B----4-:R-:W-:Y:S05]  /*9dd0*/  @!P0 BRA `(.L_x_126) ;  /* 0xfffffffc00f08947 */ /* 0x010fea000383ffff */
[----:B------:R-:W-:Y:S05]  /*9de0*/  BRA `(.L_x_125) ;  /* 0xffffffd4000c7947 */ /* 0x000fea000383ffff */
.L_x_134:
[----:B-1----:R1:W4:Y:S02]  /*9df0*/  SYNCS.PHASECHK.TRANS64.TRYWAIT P0, [R2+URZ+0x110], R4 ;  /* 0x00011004020075a7 */ /* 0x00232400080011ff */
[----:B----4-:R-:W-:Y:S05]  /*9e00*/  @!P0 NANOSLEEP.SYNCS 0x989680 ;  /* 0x009896800000895d */ /* 0x010fea0003900000 */
[----:B------:R-:W4:Y:S02]  /*9e10*/  @!P0 SYNCS.PHASECHK.TRANS64 P0, [R2+URZ+0x110], R4 ;  /* 0x00011004020085a7 */ /* 0x000f2400080010ff */
[----:B----4-:R-:W-:Y:S05]  /*9e20*/  @!P0 BRA `(.L_x_134) ;  /* 0xfffffffc00f08947 */ /* 0x010fea000383ffff */
[----:B------:R-:W-:Y:S05]  /*9e30*/  BRA `(.L_x_133) ;  /* 0xffffffdc001c7947 */ /* 0x000fea000383ffff */
.L_x_142:
[----:B---3--:R3:W4:Y:S02]  /*9e40*/  SYNCS.PHASECHK.TRANS64.TRYWAIT P0, [R3+URZ+0x110], R0 ;  /* 0x00011000030075a7 */ /* 0x00872400080011ff */
[----:B----4-:R-:W-:Y:S05]  /*9e50*/  @!P0 NANOSLEEP.SYNCS 0x989680 ;  /* 0x009896800000895d */ /* 0x010fea0003900000 */
[----:B------:R-:W4:Y:S02]  /*9e60*/  @!P0 SYNCS.PHASECHK.TRANS64 P0, [R3+URZ+0x110], R0 ;  /* 0x00011000030085a7 */ /* 0x000f2400080010ff */
[----:B----4-:R-:W-:Y:S05]  /*9e70*/  @!P0 BRA `(.L_x_142) ;  /* 0xfffffffc00f08947 */ /* 0x010fea000383ffff */
[----:B------:R-:W-:Y:S05]  /*9e80*/  BRA `(.L_x_141) ;  /* 0xffffffe400287947 */ /* 0x000fea000383ffff */
        .weak           $__internal_0_$__cuda_sm10x_tcgen05_guardrail_trap_col_being_dealloced_not_returned_by_alloc
        .type           $__internal_0_$__cuda_sm10x_tcgen05_guardrail_trap_col_being_dealloced_not_returned_by_alloc,@function
        .size           $__internal_0_$__cuda_sm10x_tcgen05_guardrail_trap_col_being_dealloced_not_returned_by_alloc,($__internal_1_$__cuda_sm10x_tcgen05_guardrail_trap_phase_invalid_during_alloc - $__internal_0_$__cuda_sm10x_tcgen05_guardrail_trap_col_being_dealloced_not_returned_by_alloc)
$__internal_0_$__cuda_sm10x_tcgen05_guardrail_trap_col_being_dealloced_not_returned_by_alloc:
[----:B------:R-:W-:Y:S05]  /*9e90*/  BPT.TRAP 0x1 ;  /* 0x000000040000795c */ /* 0x000fea0000300000 */
[----:B------:R-:W-:-:S04]  /*9ea0*/  HFMA2 R3, -RZ, RZ, 0, 0 ;  /* 0x00000000ff037431 */ /* 0x000fc800000001ff */
[----:B------:R-:W-:Y:S05]  /*9eb0*/  RET.REL.NODEC R2 `(_ZN7cutlass13device_kernelINS_4gemm6kernel13GemmUniversalIN4cute5tupleIJiiiiEEENS1_10collective13CollectiveMmaINS1_35MainloopSm100TmaUmmaWarpSpecializedILi17ELi2ELi4ENS5_IJNS4_1CILi1EEENSA_ILi2EEESB_EEEEENS5_IJNSA_ILi64EEENSA_ILi128EEENSA_ILi32EEEEEENS_6half_tENS5_IJlSB_lEEESJ_SK_NS4_8TiledMMAINS4_8MMA_AtomIJNS4_20SM100_MMA_F16BF16_SSISJ_SJ_fLi64ELi128ELNS4_4UMMA5MajorE0ELSP_0ELNSO_7ScaleInE0ELSQ_0EEEEEENS4_6LayoutINS5_IJSB_SB_SB_EEENS5_IJNSA_ILi0EEESV_SV_EEEEENS5_IJNS4_10UnderscoreESY_SY_EEEEENS4_23SM90_TMA_LOAD_MULTICASTENS4_14ComposedLayoutINS4_7SwizzleILi2ELi4ELi3EEENS4_18smem_ptr_flag_bitsILi16EEENST_INS5_IJNSA_ILi8EEESH_EEENS5_IJSH_SB_EEEEEEEvNS4_8identityENS4_13SM90_TMA_LOADES1B_vS1C_EENS_8epilogue10collective18CollectiveEpilogueINS1F_23Sm100TmaWarpSpecializedILi4ELi2ELi16ELb1ELb0EEEJSI_NS5_IJNST_ISF_SB_EENST_ISH_SB_EEEEESJ_SK_SJ_SK_NS1F_6fusion15FusionCallbacksIS1J_NS1N_17LinearCombinationISJ_fSJ_fLNS_15FloatRoundStyleE2EEESI_S1M_JEEENS4_5SM1004TMEM4LOAD26SM100_TMEM_LOAD_16dp256b4xES1D_S1B_NS4_17SM75_U32x4_LDSM_NENS4_14SM90_TMA_STOREES1B_NS4_17SM90_U32x4_STSM_NENS4_39AutoVectorizingCopyWithAssumedAlignmentILi128EEEEEEvvEEEEvNT_6ParamsE) ;  /* 0xffffff6002507950 */ /* 0x000fea0003c3ffff */
        .weak           $__internal_1_$__cuda_sm10x_tcgen05_guardrail_trap_phase_invalid_during_alloc
        .type           $__internal_1_$__cuda_sm10x_tcgen05_guardrail_trap_phase_invalid_during_alloc,@function
        .size           $__internal_1_$__cuda_sm10x_tcgen05_guardrail_trap_phase_invalid_during_alloc,($__internal_2_$__cuda_sm10x_tcgen05_guardrail_trap_unallocated_columns_being_dealloced - $__internal_1_$__cuda_sm10x_tcgen05_guardrail_trap_phase_invalid_during_alloc)
$__internal_1_$__cuda_sm10x_tcgen05_guardrail_trap_phase_invalid_during_alloc:
[----:B------:R-:W-:Y:S05]  /*9ec0*/  BPT.TRAP 0x1 ;  /* 0x000000040000795c */ /* 0x000fea0000300000 */
[----:B------:R-:W-:-:S04]  /*9ed0*/  MOV R5, 0x0 ;  /* 0x0000000000057802 */ /* 0x000fc80000000f00 */
[----:B------:R-:W-:Y:S05]  /*9ee0*/  RET.REL.NODEC R4 `(_ZN7cutlass13device_kernelINS_4gemm6kernel13GemmUniversalIN4cute5tupleIJiiiiEEENS1_10collective13CollectiveMmaINS1_35MainloopSm100TmaUmmaWarpSpecializedILi17ELi2ELi4ENS5_IJNS4_1CILi1EEENSA_ILi2EEESB_EEEEENS5_IJNSA_ILi64EEENSA_ILi128EEENSA_ILi32EEEEEENS_6half_tENS5_IJlSB_lEEESJ_SK_NS4_8TiledMMAINS4_8MMA_AtomIJNS4_20SM100_MMA_F16BF16_SSISJ_SJ_fLi64ELi128ELNS4_4UMMA5MajorE0ELSP_0ELNSO_7ScaleInE0ELSQ_0EEEEEENS4_6LayoutINS5_IJSB_SB_SB_EEENS5_IJNSA_ILi0EEESV_SV_EEEEENS5_IJNS4_10UnderscoreESY_SY_EEEEENS4_23SM90_TMA_LOAD_MULTICASTENS4_14ComposedLayoutINS4_7SwizzleILi2ELi4ELi3EEENS4_18smem_ptr_flag_bitsILi16EEENST_INS5_IJNSA_ILi8EEESH_EEENS5_IJSH_SB_EEEEEEEvNS4_8identityENS4_13SM90_TMA_LOADES1B_vS1C_EENS_8epilogue10collective18CollectiveEpilogueINS1F_23Sm100TmaWarpSpecializedILi4ELi2ELi16ELb1ELb0EEEJSI_NS5_IJNST_ISF_SB_EENST_ISH_SB_EEEEESJ_SK_SJ_SK_NS1F_6fusion15FusionCallbacksIS1J_NS1N_17LinearCombinationISJ_fSJ_fLNS_15FloatRoundStyleE2EEESI_S1M_JEEENS4_5SM1004TMEM4LOAD26SM100_TMEM_LOAD_16dp256b4xES1D_S1B_NS4_17SM75_U32x4_LDSM_NENS4_14SM90_TMA_STOREES1B_NS4_17SM90_U32x4_STSM_NENS4_39AutoVectorizingCopyWithAssumedAlignmentILi128EEEEEEvvEEEEvNT_6ParamsE) ;  /* 0xffffff6004447950 */ /* 0x000fea0003c3ffff */
        .weak           $__internal_2_$__cuda_sm10x_tcgen05_guardrail_trap_unallocated_columns_being_dealloced
        .type           $__internal_2_$__cuda_sm10x_tcgen05_guardrail_trap_unallocated_columns_being_dealloced,@function
        .size           $__internal_2_$__cuda_sm10x_tcgen05_guardrail_trap_unallocated_columns_being_dealloced,(.L_x_223 - $__internal_2_$__cuda_sm10x_tcgen05_guardrail_trap_unallocated_columns_being_dealloced)
$__internal_2_$__cuda_sm10x_tcgen05_guardrail_trap_unallocated_columns_being_dealloced:
[----:B------:R-:W-:Y:S05]  /*9ef0*/  BPT.TRAP 0x1 ;  /* 0x000000040000795c */ /* 0x000fea0000300000 */
[----:B------:R-:W-:-:S04]  /*9f00*/  HFMA2 R3, -RZ, RZ, 0, 0 ;  /* 0x00000000ff037431 */ /* 0x000fc800000001ff */
[----:B------:R-:W-:Y:S05]  /*9f10*/  RET.REL.NODEC R2 `(_ZN7cutlass13device_kernelINS_4gemm6kernel13GemmUniversalIN4cute5tupleIJiiiiEEENS1_10collective13CollectiveMmaINS1_35MainloopSm100TmaUmmaWarpSpecializedILi17ELi2ELi4ENS5_IJNS4_1CILi1EEENSA_ILi2EEESB_EEEEENS5_IJNSA_ILi64EEENSA_ILi128EEENSA_ILi32EEEEEENS_6half_tENS5_IJlSB_lEEESJ_SK_NS4_8TiledMMAINS4_8MMA_AtomIJNS4_20SM100_MMA_F16BF16_SSISJ_SJ_fLi64ELi128ELNS4_4UMMA5MajorE0ELSP_0ELNSO_7ScaleInE0ELSQ_0EEEEEENS4_6LayoutINS5_IJSB_SB_SB_EEENS5_IJNSA_ILi0EEESV_SV_EEEEENS5_IJNS4_10UnderscoreESY_SY_EEEEENS4_23SM90_TMA_LOAD_MULTICASTENS4_14ComposedLayoutINS4_7SwizzleILi2ELi4ELi3EEENS4_18smem_ptr_flag_bitsILi16EEENST_INS5_IJNSA_ILi8EEESH_EEENS5_IJSH_SB_EEEEEEEvNS4_8identityENS4_13SM90_TMA_LOADES1B_vS1C_EENS_8epilogue10collective18CollectiveEpilogueINS1F_23Sm100TmaWarpSpecializedILi4ELi2ELi16ELb1ELb0EEEJSI_NS5_IJNST_ISF_SB_EENST_ISH_SB_EEEEESJ_SK_SJ_SK_NS1F_6fusion15FusionCallbacksIS1J_NS1N_17LinearCombinationISJ_fSJ_fLNS_15FloatRoundStyleE2EEESI_S1M_JEEENS4_5SM1004TMEM4LOAD26SM100_TMEM_LOAD_16dp256b4xES1D_S1B_NS4_17SM75_U32x4_LDSM_NENS4_14SM90_TMA_STOREES1B_NS4_17SM90_U32x4_STSM_NENS4_39AutoVectorizingCopyWithAssumedAlignmentILi128EEEEEEvvEEEEvNT_6ParamsE) ;  /* 0xffffff6002387950 */ /* 0x000fea0003c3ffff */
.L_x_222:
[----:B------:R-:W-:-:S00]  /*9f20*/  BRA `(.L_x_222) ;  /* 0xfffffffc00fc7947 */ /* 0x000fc0000383ffff */
[----:B------:R-:W-:-:S00]  /*9f30*/  NOP ;  /* 0x0000000000007918 */ /* 0x000fc00000000000 */
        /* <DEDUP_REMOVED lines=12> */
.L_x_223:


//--------------------- .nv.global.init           --------------------------
	.section	.nv.global.init,"aw",@progbits
.nv.global.init:
	.type		$str$27,@object
	.size		$str$27,($str$28 - $str$27)
$str$27:
        /*0000*/ 	.byte	0x28, 0x61, 0x64, 0x64, 0x72, 0x65, 0x73, 0x73, 0x20, 0x26, 0x20, 0x6d, 0x61, 0x73, 0x6b, 0x29
        /*0010*/ 	.byte	0x20, 0x3d, 0x3d, 0x20, 0x30, 0x00
	.type		$str$28,@object
	.size		$str$28,($str$26 - $str$28)
$str$28:
        /*0016*/ 	.byte	0x2f, 0x74, 0x6d, 0x70, 0x2f, 0x63, 0x75, 0x74, 0x6c, 0x61, 0x73, 0x73, 0x5f, 0x73, 0x77, 0x65
        /*0026*/ 	.byte	0x65, 0x70, 0x5f, 0x73, 0x72, 0x63, 0x2f, 0x69, 0x6e, 0x63, 0x6c, 0x75, 0x64, 0x65, 0x2f, 0x63
        /*0036*/ 	.byte	0x75, 0x74, 0x65, 0x2f, 0x70, 0x6f, 0x69, 0x6e, 0x74, 0x65, 0x72, 0x5f, 0x66, 0x6c, 0x61, 0x67
        /*0046*/ 	.byte	0x67, 0x65, 0x64, 0x2e, 0x68, 0x70, 0x70, 0x00
	.type		$str$26,@object
	.size		$str$26,($str$25 - $str$26)
$str$26:
        /*004e*/ 	.byte	0x2f, 0x74, 0x6d, 0x70, 0x2f, 0x63, 0x75, 0x74, 0x6c, 0x61, 0x73, 0x73, 0x5f, 0x73, 0x77, 0x65
        /*005e*/ 	.byte	0x65, 0x70, 0x5f, 0x73, 0x72, 0x63, 0x2f, 0x69, 0x6e, 0x63, 0x6c, 0x75, 0x64, 0x65, 0x2f, 0x63
        /*006e*/ 	.byte	0x75, 0x74, 0x65, 0x2f, 0x61, 0x74, 0x6f, 0x6d, 0x2f, 0x63, 0x6f, 0x70, 0x79, 0x5f, 0x74, 0x72
        /*007e*/ 	.byte	0x61, 0x69, 0x74, 0x73, 0x5f, 0x73, 0x6d, 0x31, 0x30, 0x30, 0x2e, 0x68, 0x70, 0x70, 0x00
	.type		$str$25,@object
	.size		$str$25,(__unnamed_1 - $str$25)
$str$25:
        /*008d*/ 	.byte	0x28, 0x28, 0x75, 0x69, 0x6e, 0x74, 0x33, 0x32, 0x5f, 0x74, 0x28, 0x74, 0x68, 0x72, 0x65, 0x61
        /*009d*/ 	.byte	0x64, 0x49, 0x64, 0x78, 0x2e, 0x78, 0x29, 0x20, 0x2f, 0x20, 0x33, 0x32, 0x29, 0x20, 0x25, 0x20
        /*00ad*/ 	.byte	0x34, 0x29, 0x20, 0x3d, 0x3d, 0x20, 0x28, 0x28, 0x28, 0x74, 0x6d, 0x65, 0x6d, 0x5f, 0x61, 0x64
        /*00bd*/ 	.byte	0x64, 0x72, 0x20, 0x3e, 0x3e, 0x20, 0x31, 0x36, 0x29, 0x20, 0x2f, 0x20, 0x33, 0x32, 0x29, 0x20
        /*00cd*/ 	.byte	0x25, 0x20, 0x34, 0x29, 0x00
	.type		__unnamed_1,@object
	.size		__unnamed_1,(__unnamed_2 - __unnamed_1)
__unnamed_1:
        /*00d2*/ 	.byte	0x61, 0x75, 0x74, 0x6f, 0x20, 0x63, 0x75, 0x74, 0x65, 0x3a, 0x3a, 0x61, 0x73, 0x5f, 0x70, 0x6f
        /* <DEDUP_REMOVED lines=24> */
        /*0262*/ 	.byte	0x3e, 0x3e, 0x3e, 0x5d, 0x00
	.type		__unnamed_2,@object
	.size		__unnamed_2,(.L_2 - __unnamed_2)
__unnamed_2:
        /* <DEDUP_REMOVED lines=46> */
.L_2:


//--------------------- .nv.shared._ZN7cutlass13device_kernelINS_4gemm6kernel13GemmUniversalIN4cute5tupleIJiiiiEEENS1_10collective13CollectiveMmaINS1_35MainloopSm100TmaUmmaWarpSpecializedILi17ELi2ELi4ENS5_IJNS4_1CILi1EEENSA_ILi2EEESB_EEEEENS5_IJNSA_ILi64EEENSA_ILi128EEENSA_ILi32EEEEEENS_6half_tENS5_IJlSB_lEEESJ_SK_NS4_8TiledMMAINS4_8MMA_AtomIJNS4_20SM100_MMA_F16BF16_SSISJ_SJ_fLi64ELi128ELNS4_4UMMA5MajorE0ELSP_0ELNSO_7ScaleInE0ELSQ_0EEEEEENS4_6LayoutINS5_IJSB_SB_SB_EEENS5_IJNSA_ILi0EEESV_SV_EEEEENS5_IJNS4_10UnderscoreESY_SY_EEEEENS4_23SM90_TMA_LOAD_MULTICASTENS4_14ComposedLayoutINS4_7SwizzleILi2ELi4ELi3EEENS4_18smem_ptr_flag_bitsILi16EEENST_INS5_IJNSA_ILi8EEESH_EEENS5_IJSH_SB_EEEEEEEvNS4_8identityENS4_13SM90_TMA_LOADES1B_vS1C_EENS_8epilogue10collective18CollectiveEpilogueINS1F_23Sm100TmaWarpSpecializedILi4ELi2ELi16ELb1ELb0EEEJSI_NS5_IJNST_ISF_SB_EENST_ISH_SB_EEEEESJ_SK_SJ_SK_NS1F_6fusion15FusionCallbacksIS1J_NS1N_17LinearCombinationISJ_fSJ_fLNS_15FloatRoundStyleE2EEESI_S1M_JEEENS4_5SM1004TMEM4LOAD26SM100_TMEM_LOAD_16dp256b4xES1D_S1B_NS4_17SM75_U32x4_LDSM_NENS4_14SM90_TMA_STOREES1B_NS4_17SM90_U32x4_STSM_NENS4_39AutoVectorizingCopyWithAssumedAlignmentILi128EEEEEEvvEEEEvNT_6ParamsE --------------------------
	.section	.nv.shared._ZN7cutlass13device_kernelINS_4gemm6kernel13GemmUniversalIN4cute5tupleIJiiiiEEENS1_10collective13CollectiveMmaINS1_35MainloopSm100TmaUmmaWarpSpecializedILi17ELi2ELi4ENS5_IJNS4_1CILi1EEENSA_ILi2EEESB_EEEEENS5_IJNSA_ILi64EEENSA_ILi128EEENSA_ILi32EEEEEENS_6half_tENS5_IJlSB_lEEESJ_SK_NS4_8TiledMMAINS4_8MMA_AtomIJNS4_20SM100_MMA_F16BF16_SSISJ_SJ_fLi64ELi128ELNS4_4UMMA5MajorE0ELSP_0ELNSO_7ScaleInE0ELSQ_0EEEEEENS4_6LayoutINS5_IJSB_SB_SB_EEENS5_IJNSA_ILi0EEESV_SV_EEEEENS5_IJNS4_10UnderscoreESY_SY_EEEEENS4_23SM90_TMA_LOAD_MULTICASTENS4_14ComposedLayoutINS4_7SwizzleILi2ELi4ELi3EEENS4_18smem_ptr_flag_bitsILi16EEENST_INS5_IJNSA_ILi8EEESH_EEENS5_IJSH_SB_EEEEEEEvNS4_8identityENS4_13SM90_TMA_LOADES1B_vS1C_EENS_8epilogue10collective18CollectiveEpilogueINS1F_23Sm100TmaWarpSpecializedILi4ELi2ELi16ELb1ELb0EEEJSI_NS5_IJNST_ISF_SB_EENST_ISH_SB_EEEEESJ_SK_SJ_SK_NS1F_6fusion15FusionCallbacksIS1J_NS1N_17LinearCombinationISJ_fSJ_fLNS_15FloatRoundStyleE2EEESI_S1M_JEEENS4_5SM1004TMEM4LOAD26SM100_TMEM_LOAD_16dp256b4xES1D_S1B_NS4_17SM75_U32x4_LDSM_NENS4_14SM90_TMA_STOREES1B_NS4_17SM90_U32x4_STSM_NENS4_39AutoVectorizingCopyWithAssumedAlignmentILi128EEEEEEvvEEEEvNT_6ParamsE,"aw",@nobits
	.sectionflags	@""
	.align	16
	.zero		1024


//--------------------- .nv.shared.reserved.0     --------------------------
	.section	.nv.shared.reserved.0,"aw",@nobits
	.weak		__nv_reservedSMEM_offset_0_alias
	.size		__nv_reservedSMEM_offset_0_alias, 0, 64
	.other		__nv_reservedSMEM_offset_0_alias,@"STO_CUDA_RESERVED_SHARED STV_DEFAULT"
__nv_reservedSMEM_offset_0_alias:
	.zero		0
.nv.shared.reserved.0:
	.zero		64
	.weak		__nv_reservedSMEM_tcgen05_partition
	.type		__nv_reservedSMEM_tcgen05_partition,@object
	.size		__nv_reservedSMEM_tcgen05_partition,(.L_0 - __nv_reservedSMEM_tcgen05_partition)
__nv_reservedSMEM_tcgen05_partition:
	.zero		32
.L_0:


//--------------------- .nv.global                --------------------------
	.section	.nv.global,"aw",@nobits
.nv.global:
	.type		_ZN39_INTERNAL_a808f92a_4_k_cu_2a719f39_60954cute1_E,@object
	.size		_ZN39_INTERNAL_a808f92a_4_k_cu_2a719f39_60954cute1_E,(_ZN39_INTERNAL_a808f92a_4_k_cu_2a719f39_60954cuda3std3__45__cpo6cbeginE - _ZN39_INTERNAL_a808f92a_4_k_cu_2a719f39_60954cute1_E)
_ZN39_INTERNAL_a808f92a_4_k_cu_2a719f39_60954cute1_E:
	.zero		1
	.type		_ZN39_INTERNAL_a808f92a_4_k_cu_2a719f39_60954cuda3std3__45__cpo6cbeginE,@object
	.size		_ZN39_INTERNAL_a808f92a_4_k_cu_2a719f39_60954cuda3std3__45__cpo6cbeginE,(_ZN39_INTERNAL_a808f92a_4_k_cu_2a719f39_60954cuda3std3__48in_placeE - _ZN39_INTERNAL_a808f92a_4_k_cu_2a719f39_60954cuda3std3__45__cpo6cbeginE)
_ZN39_INTERNAL_a808f92a_4_k_cu_2a719f39_60954cuda3std3__45__cpo6cbeginE:
	.zero		1
	.type		_ZN39_INTERNAL_a808f92a_4_k_cu_2a719f39_60954cuda3std3__48in_placeE,@object
	.size		_ZN39_INTERNAL_a808f92a_4_k_cu_2a719f39_60954cuda3std3__48in_placeE,(_ZN39_INTERNAL_a808f92a_4_k_cu_2a719f39_60954cuda3std6ranges3__45__cpo9iter_moveE - _ZN39_INTERNAL_a808f92a_4_k_cu_2a719f39_60954cuda3std3__48in_placeE)
_ZN39_INTERNAL_a808f92a_4_k_cu_2a719f39_60954cuda3std3__48in_placeE:
	.zero		1
	.type		_ZN39_INTERNAL_a808f92a_4_k_cu_2a719f39_60954cuda3std6ranges3__45__cpo9iter_moveE,@object
	.size		_ZN39_INTERNAL_a808f92a_4_k_cu_2a719f39_60954cuda3std6ranges3__45__cpo9iter_moveE,(_ZN39_INTERNAL_a808f92a_4_k_cu_2a719f39_60954cuda3std3__45__cpo5beginE - _ZN39_INTERNAL_a808f92a_4_k_cu_2a719f39_60954cuda3std6ranges3__45__cpo9iter_moveE)
_ZN39_INTERNAL_a808f92a_4_k_cu_2a719f39_60954cuda3std6ranges3__45__cpo9iter_moveE:
	.zero		1
	.type		_ZN39_INTERNAL_a808f92a_4_k_cu_2a719f39_60954cuda3std3__45__cpo5beginE,@object
	.size		_ZN39_INTERNAL_a808f92a_4_k_cu_2a719f39_60954cuda3std3__45__cpo5beginE,(_ZN39_INTERNAL_a808f92a_4_k_cu_2a719f39_60954cuda3std3__441_GLOBAL__N__a808f92a_4_k_cu_2a719f39_60956ignoreE - _ZN39_INTERNAL_a808f92a_4_k_cu_2a719f39_60954cuda3std3__45__cpo5beginE)
_ZN39_INTERNAL_a808f92a_4_k_cu_2a719f39_60954cuda3std3__45__cpo5beginE:
	.zero		1
	.type		_ZN39_INTERNAL_a808f92a_4_k_cu_2a719f39_60954cuda3std3__441_GLOBAL__N__a808f92a_4_k_cu_2a719f39_60956ignoreE,@object
	.size		_ZN39_INTERNAL_a808f92a_4_k_cu_2a719f39_60954cuda3std3__441_GLOBAL__N__a808f92a_4_k_cu_2a719f39_60956ignoreE,(_ZN39_INTERNAL_a808f92a_4_k_cu_2a719f39_60954cute7productE - _ZN39_INTERNAL_a808f92a_4_k_cu_2a719f39_60954cuda3std3__441_GLOBAL__N__a808f92a_4_k_cu_2a719f39_60956ignoreE)
_ZN39_INTERNAL_a808f92a_4_k_cu_2a719f39_60954cuda3std3__441_GLOBAL__N__a808f92a_4_k_cu_2a719f39_60956ignoreE:
	.zero		1
	.type		_ZN39_INTERNAL_a808f92a_4_k_cu_2a719f39_60954cute7productE,@object
	.size		_ZN39_INTERNAL_a808f92a_4_k_cu_2a719f39_60954cute7productE,(_ZN39_INTERNAL_a808f92a_4_k_cu_2a719f39_60954cuda3std3__45__cpo3endE - _ZN39_INTERNAL_a808f92a_4_k_cu_2a719f39_60954cute7productE)
_ZN39_INTERNAL_a808f92a_4_k_cu_2a719f39_60954cute7productE:
	.zero		1
	.type		_ZN39_INTERNAL_a808f92a_4_k_cu_2a719f39_60954cuda3std3__45__cpo3endE,@object
	.size		_ZN39_INTERNAL_a808f92a_4_k_cu_2a719f39_60954cuda3std3__45__cpo3endE,(_ZN39_INTERNAL_a808f92a_4_k_cu_2a719f39_60954cuda3std3__419piecewise_constructE - _ZN39_INTERNAL_a808f92a_4_k_cu_2a719f39_60954cuda3std3__45__cpo3endE)
_ZN39_INTERNAL_a808f92a_4_k_cu_2a719f39_60954cuda3std3__45__cpo3endE:
	.zero		1
	.type		_ZN39_INTERNAL_a808f92a_4_k_cu_2a719f39_60954cuda3std3__419piecewise_constructE,@object
	.size		_ZN39_INTERNAL_a808f92a_4_k_cu_2a719f39_60954cuda3std3__419piecewise_constructE,(_ZN39_INTERNAL_a808f92a_4_k_cu_2a719f39_60954cuda3std3__45__cpo4cendE - _ZN39_INTERNAL_a808f92a_4_k_cu_2a719f39_60954cuda3std3__419piecewise_constructE)
_ZN39_INTERNAL_a808f92a_4_k_cu_2a719f39_60954cuda3std3__419piecewise_constructE:
	.zero		1
	.type		_ZN39_INTERNAL_a808f92a_4_k_cu_2a719f39_60954cuda3std3__45__cpo4cendE,@object
	.size		_ZN39_INTERNAL_a808f92a_4_k_cu_2a719f39_60954cuda3std3__45__cpo4cendE,(_ZN39_INTERNAL_a808f92a_4_k_cu_2a719f39_60954cuda3std6ranges3__45__cpo4swapE - _ZN39_INTERNAL_a808f92a_4_k_cu_2a719f39_60954cuda3std3__45__cpo4cendE)
_ZN39_INTERNAL_a808f92a_4_k_cu_2a719f39_60954cuda3std3__45__cpo4cendE:
	.zero		1
	.type		_ZN39_INTERNAL_a808f92a_4_k_cu_2a719f39_60954cuda3std6ranges3__45__cpo4swapE,@object
	.size		_ZN39_INTERNAL_a808f92a_4_k_cu_2a719f39_60954cuda3std6ranges3__45__cpo4swapE,(.L_10 - _ZN39_INTERNAL_a808f92a_4_k_cu_2a719f39_60954cuda3std6ranges3__45__cpo4swapE)
_ZN39_INTERNAL_a808f92a_4_k_cu_2a719f39_60954cuda3std6ranges3__45__cpo4swapE:
	.zero		1
.L_10:


//--------------------- .nv.constant0._ZN7cutlass13device_kernelINS_4gemm6kernel13GemmUniversalIN4cute5tupleIJiiiiEEENS1_10collective13CollectiveMmaINS1_35MainloopSm100TmaUmmaWarpSpecializedILi17ELi2ELi4ENS5_IJNS4_1CILi1EEENSA_ILi2EEESB_EEEEENS5_IJNSA_ILi64EEENSA_ILi128EEENSA_ILi32EEEEEENS_6half_tENS5_IJlSB_lEEESJ_SK_NS4_8TiledMMAINS4_8MMA_AtomIJNS4_20SM100_MMA_F16BF16_SSISJ_SJ_fLi64ELi128ELNS4_4UMMA5MajorE0ELSP_0ELNSO_7ScaleInE0ELSQ_0EEEEEENS4_6LayoutINS5_IJSB_SB_SB_EEENS5_IJNSA_ILi0EEESV_SV_EEEEENS5_IJNS4_10UnderscoreESY_SY_EEEEENS4_23SM90_TMA_LOAD_MULTICASTENS4_14ComposedLayoutINS4_7SwizzleILi2ELi4ELi3EEENS4_18smem_ptr_flag_bitsILi16EEENST_INS5_IJNSA_ILi8EEESH_EEENS5_IJSH_SB_EEEEEEEvNS4_8identityENS4_13SM90_TMA_LOADES1B_vS1C_EENS_8epilogue10collective18CollectiveEpilogueINS1F_23Sm100TmaWarpSpecializedILi4ELi2ELi16ELb1ELb0EEEJSI_NS5_IJNST_ISF_SB_EENST_ISH_SB_EEEEESJ_SK_SJ_SK_NS1F_6fusion15FusionCallbacksIS1J_NS1N_17LinearCombinationISJ_fSJ_fLNS_15FloatRoundStyleE2EEESI_S1M_JEEENS4_5SM1004TMEM4LOAD26SM100_TMEM_LOAD_16dp256b4xES1D_S1B_NS4_17SM75_U32x4_LDSM_NENS4_14SM90_TMA_STOREES1B_NS4_17SM90_U32x4_STSM_NENS4_39AutoVectorizingCopyWithAssumedAlignmentILi128EEEEEEvvEEEEvNT_6ParamsE --------------------------
	.section	.nv.constant0._ZN7cutlass13device_kernelINS_4gemm6kernel13GemmUniversalIN4cute5tupleIJiiiiEEENS1_10collective13CollectiveMmaINS1_35MainloopSm100TmaUmmaWarpSpecializedILi17ELi2ELi4ENS5_IJNS4_1CILi1EEENSA_ILi2EEESB_EEEEENS5_IJNSA_ILi64EEENSA_ILi128EEENSA_ILi32EEEEEENS_6half_tENS5_IJlSB_lEEESJ_SK_NS4_8TiledMMAINS4_8MMA_AtomIJNS4_20SM100_MMA_F16BF16_SSISJ_SJ_fLi64ELi128ELNS4_4UMMA5MajorE0ELSP_0ELNSO_7ScaleInE0ELSQ_0EEEEEENS4_6LayoutINS5_IJSB_SB_SB_EEENS5_IJNSA_ILi0EEESV_SV_EEEEENS5_IJNS4_10UnderscoreESY_SY_EEEEENS4_23SM90_TMA_LOAD_MULTICASTENS4_14ComposedLayoutINS4_7SwizzleILi2ELi4ELi3EEENS4_18smem_ptr_flag_bitsILi16EEENST_INS5_IJNSA_ILi8EEESH_EEENS5_IJSH_SB_EEEEEEEvNS4_8identityENS4_13SM90_TMA_LOADES1B_vS1C_EENS_8epilogue10collective18CollectiveEpilogueINS1F_23Sm100TmaWarpSpecializedILi4ELi2ELi16ELb1ELb0EEEJSI_NS5_IJNST_ISF_SB_EENST_ISH_SB_EEEEESJ_SK_SJ_SK_NS1F_6fusion15FusionCallbacksIS1J_NS1N_17LinearCombinationISJ_fSJ_fLNS_15FloatRoundStyleE2EEESI_S1M_JEEENS4_5SM1004TMEM4LOAD26SM100_TMEM_LOAD_16dp256b4xES1D_S1B_NS4_17SM75_U32x4_LDSM_NENS4_14SM90_TMA_STOREES1B_NS4_17SM90_U32x4_STSM_NENS4_39AutoVectorizingCopyWithAssumedAlignmentILi128EEEEEEvvEEEEvNT_6ParamsE,"a",@progbits
	.sectionflags	@""
	.align	4
.nv.constant0._ZN7cutlass13device_kernelINS_4gemm6kernel13GemmUniversalIN4cute5tupleIJiiiiEEENS1_10collective13CollectiveMmaINS1_35MainloopSm100TmaUmmaWarpSpecializedILi17ELi2ELi4ENS5_IJNS4_1CILi1EEENSA_ILi2EEESB_EEEEENS5_IJNSA_ILi64EEENSA_ILi128EEENSA_ILi32EEEEEENS_6half_tENS5_IJlSB_lEEESJ_SK_NS4_8TiledMMAINS4_8MMA_AtomIJNS4_20SM100_MMA_F16BF16_SSISJ_SJ_fLi64ELi128ELNS4_4UMMA5MajorE0ELSP_0ELNSO_7ScaleInE0ELSQ_0EEEEEENS4_6LayoutINS5_IJSB_SB_SB_EEENS5_IJNSA_ILi0EEESV_SV_EEEEENS5_IJNS4_10UnderscoreESY_SY_EEEEENS4_23SM90_TMA_LOAD_MULTICASTENS4_14ComposedLayoutINS4_7SwizzleILi2ELi4ELi3EEENS4_18smem_ptr_flag_bitsILi16EEENST_INS5_IJNSA_ILi8EEESH_EEENS5_IJSH_SB_EEEEEEEvNS4_8identityENS4_13SM90_TMA_LOADES1B_vS1C_EENS_8epilogue10collective18CollectiveEpilogueINS1F_23Sm100TmaWarpSpecializedILi4ELi2ELi16ELb1ELb0EEEJSI_NS5_IJNST_ISF_SB_EENST_ISH_SB_EEEEESJ_SK_SJ_SK_NS1F_6fusion15FusionCallbacksIS1J_NS1N_17LinearCombinationISJ_fSJ_fLNS_15FloatRoundStyleE2EEESI_S1M_JEEENS4_5SM1004TMEM4LOAD26SM100_TMEM_LOAD_16dp256b4xES1D_S1B_NS4_17SM75_U32x4_LDSM_NENS4_14SM90_TMA_STOREES1B_NS4_17SM90_U32x4_STSM_NENS4_39AutoVectorizingCopyWithAssumedAlignmentILi128EEEEEEvvEEEEvNT_6ParamsE:
	.zero		2944


//--------------------- SYMBOLS --------------------------

	.type		.nv.reservedSmem.offset0,@object
	.size		.nv.reservedSmem.offset0,0x4
	.type		.nv.reservedSmem.cap,@object
	.size		.nv.reservedSmem.cap,0x4
	.type		__assertfail,@function
